//
// Generated by NVIDIA NVVM Compiler
//
// Compiler Build ID: CL-36424714
// Cuda compilation tools, release 13.0, V13.0.88
// Based on NVVM 20.0.0
//

.version 9.0
.target sm_100
.address_size 64

	// .globl	_Z24kernel_groupnorm_forwardPfS_S_S_S_S_idiiii

.visible .entry _Z24kernel_groupnorm_forwardPfS_S_S_S_S_idiiii(
	.param .u64 .ptr .align 1 _Z24kernel_groupnorm_forwardPfS_S_S_S_S_idiiii_param_0,
	.param .u64 .ptr .align 1 _Z24kernel_groupnorm_forwardPfS_S_S_S_S_idiiii_param_1,
	.param .u64 .ptr .align 1 _Z24kernel_groupnorm_forwardPfS_S_S_S_S_idiiii_param_2,
	.param .u64 .ptr .align 1 _Z24kernel_groupnorm_forwardPfS_S_S_S_S_idiiii_param_3,
	.param .u64 .ptr .align 1 _Z24kernel_groupnorm_forwardPfS_S_S_S_S_idiiii_param_4,
	.param .u64 .ptr .align 1 _Z24kernel_groupnorm_forwardPfS_S_S_S_S_idiiii_param_5,
	.param .u32 _Z24kernel_groupnorm_forwardPfS_S_S_S_S_idiiii_param_6,
	.param .f64 _Z24kernel_groupnorm_forwardPfS_S_S_S_S_idiiii_param_7,
	.param .u32 _Z24kernel_groupnorm_forwardPfS_S_S_S_S_idiiii_param_8,
	.param .u32 _Z24kernel_groupnorm_forwardPfS_S_S_S_S_idiiii_param_9,
	.param .u32 _Z24kernel_groupnorm_forwardPfS_S_S_S_S_idiiii_param_10,
	.param .u32 _Z24kernel_groupnorm_forwardPfS_S_S_S_S_idiiii_param_11
)
{
	.reg .pred 	%p<7>;
	.reg .b32 	%r<52>;
	.reg .b32 	%f<41>;
	.reg .b64 	%rd<56>;
	.reg .b64 	%fd<29>;

	ld.param.u64 	%rd7, [_Z24kernel_groupnorm_forwardPfS_S_S_S_S_idiiii_param_0];
	ld.param.u64 	%rd8, [_Z24kernel_groupnorm_forwardPfS_S_S_S_S_idiiii_param_1];
	ld.param.u64 	%rd9, [_Z24kernel_groupnorm_forwardPfS_S_S_S_S_idiiii_param_2];
	ld.param.u64 	%rd10, [_Z24kernel_groupnorm_forwardPfS_S_S_S_S_idiiii_param_3];
	ld.param.u64 	%rd11, [_Z24kernel_groupnorm_forwardPfS_S_S_S_S_idiiii_param_4];
	ld.param.u64 	%rd12, [_Z24kernel_groupnorm_forwardPfS_S_S_S_S_idiiii_param_5];
	ld.param.u32 	%r18, [_Z24kernel_groupnorm_forwardPfS_S_S_S_S_idiiii_param_9];
	ld.param.u32 	%r16, [_Z24kernel_groupnorm_forwardPfS_S_S_S_S_idiiii_param_10];
	ld.param.u32 	%r17, [_Z24kernel_groupnorm_forwardPfS_S_S_S_S_idiiii_param_11];
	cvta.to.global.u64 	%rd1, %rd7;
	cvta.to.global.u64 	%rd2, %rd12;
	cvta.to.global.u64 	%rd3, %rd11;
	cvta.to.global.u64 	%rd4, %rd10;
	cvta.to.global.u64 	%rd5, %rd9;
	cvta.to.global.u64 	%rd6, %rd8;
	mov.u32 	%r19, %ntid.x;
	mov.u32 	%r20, %nctaid.x;
	mul.lo.s32 	%r1, %r19, %r20;
	mov.u32 	%r21, %tid.x;
	mov.u32 	%r22, %ctaid.x;
	mad.lo.s32 	%r50, %r22, %r19, %r21;
	mul.lo.s32 	%r23, %r16, %r18;
	mul.lo.s32 	%r3, %r23, %r17;
	setp.ge.s32 	%p1, %r50, %r3;
	@%p1 bra 	$L__BB0_7;
	ld.param.u32 	%r47, [_Z24kernel_groupnorm_forwardPfS_S_S_S_S_idiiii_param_6];
	mul.lo.s32 	%r24, %r16, %r47;
	mul.lo.s32 	%r4, %r24, %r17;
	mul.lo.s32 	%r5, %r17, %r16;
	add.s32 	%r25, %r50, %r1;
	max.s32 	%r26, %r3, %r25;
	setp.lt.s32 	%p2, %r25, %r3;
	selp.u32 	%r27, 1, 0, %p2;
	add.s32 	%r28, %r25, %r27;
	sub.s32 	%r29, %r26, %r28;
	div.u32 	%r30, %r29, %r1;
	add.s32 	%r6, %r30, %r27;
	and.b32  	%r31, %r6, 3;
	setp.eq.s32 	%p3, %r31, 3;
	@%p3 bra 	$L__BB0_4;
	add.s32 	%r32, %r6, 1;
	and.b32  	%r33, %r32, 3;
	neg.s32 	%r48, %r33;
$L__BB0_3:
	.pragma "nounroll";
	ld.param.f64 	%fd27, [_Z24kernel_groupnorm_forwardPfS_S_S_S_S_idiiii_param_7];
	mul.wide.s32 	%rd13, %r50, 4;
	add.s64 	%rd14, %rd1, %rd13;
	add.s64 	%rd15, %rd6, %rd13;
	div.s32 	%r34, %r50, %r4;
	div.s32 	%r35, %r50, %r5;
	ld.global.f32 	%f1, [%rd15];
	mul.wide.s32 	%rd16, %r34, 4;
	add.s64 	%rd17, %rd5, %rd16;
	ld.global.f32 	%f2, [%rd17];
	sub.f32 	%f3, %f1, %f2;
	cvt.f64.f32 	%fd2, %f3;
	add.s64 	%rd18, %rd4, %rd16;
	ld.global.f32 	%f4, [%rd18];
	cvt.f64.f32 	%fd3, %f4;
	add.f64 	%fd4, %fd27, %fd3;
	sqrt.rn.f64 	%fd5, %fd4;
	div.rn.f64 	%fd6, %fd2, %fd5;
	cvt.rn.f32.f64 	%f5, %fd6;
	mul.wide.s32 	%rd19, %r35, 4;
	add.s64 	%rd20, %rd3, %rd19;
	ld.global.f32 	%f6, [%rd20];
	add.s64 	%rd21, %rd2, %rd19;
	ld.global.f32 	%f7, [%rd21];
	fma.rn.f32 	%f8, %f6, %f5, %f7;
	st.global.f32 	[%rd14], %f8;
	add.s32 	%r50, %r50, %r1;
	add.s32 	%r48, %r48, 1;
	setp.ne.s32 	%p4, %r48, 0;
	@%p4 bra 	$L__BB0_3;
$L__BB0_4:
	setp.lt.u32 	%p5, %r6, 3;
	@%p5 bra 	$L__BB0_7;
	mul.wide.s32 	%rd31, %r1, 4;
$L__BB0_6:
	ld.param.f64 	%fd28, [_Z24kernel_groupnorm_forwardPfS_S_S_S_S_idiiii_param_7];
	div.s32 	%r36, %r50, %r4;
	div.s32 	%r37, %r50, %r5;
	mul.wide.s32 	%rd22, %r50, 4;
	add.s64 	%rd23, %rd6, %rd22;
	ld.global.f32 	%f9, [%rd23];
	mul.wide.s32 	%rd24, %r36, 4;
	add.s64 	%rd25, %rd5, %rd24;
	ld.global.f32 	%f10, [%rd25];
	sub.f32 	%f11, %f9, %f10;
	cvt.f64.f32 	%fd7, %f11;
	add.s64 	%rd26, %rd4, %rd24;
	ld.global.f32 	%f12, [%rd26];
	cvt.f64.f32 	%fd8, %f12;
	add.f64 	%fd9, %fd28, %fd8;
	sqrt.rn.f64 	%fd10, %fd9;
	div.rn.f64 	%fd11, %fd7, %fd10;
	cvt.rn.f32.f64 	%f13, %fd11;
	mul.wide.s32 	%rd27, %r37, 4;
	add.s64 	%rd28, %rd3, %rd27;
	ld.global.f32 	%f14, [%rd28];
	add.s64 	%rd29, %rd2, %rd27;
	ld.global.f32 	%f15, [%rd29];
	fma.rn.f32 	%f16, %f14, %f13, %f15;
	add.s64 	%rd30, %rd1, %rd22;
	st.global.f32 	[%rd30], %f16;
	add.s32 	%r38, %r50, %r1;
	div.s32 	%r39, %r38, %r4;
	div.s32 	%r40, %r38, %r5;
	add.s64 	%rd32, %rd23, %rd31;
	ld.global.f32 	%f17, [%rd32];
	mul.wide.s32 	%rd33, %r39, 4;
	add.s64 	%rd34, %rd5, %rd33;
	ld.global.f32 	%f18, [%rd34];
	sub.f32 	%f19, %f17, %f18;
	cvt.f64.f32 	%fd12, %f19;
	add.s64 	%rd35, %rd4, %rd33;
	ld.global.f32 	%f20, [%rd35];
	cvt.f64.f32 	%fd13, %f20;
	add.f64 	%fd14, %fd28, %fd13;
	sqrt.rn.f64 	%fd15, %fd14;
	div.rn.f64 	%fd16, %fd12, %fd15;
	cvt.rn.f32.f64 	%f21, %fd16;
	mul.wide.s32 	%rd36, %r40, 4;
	add.s64 	%rd37, %rd3, %rd36;
	ld.global.f32 	%f22, [%rd37];
	add.s64 	%rd38, %rd2, %rd36;
	ld.global.f32 	%f23, [%rd38];
	fma.rn.f32 	%f24, %f22, %f21, %f23;
	add.s64 	%rd39, %rd30, %rd31;
	st.global.f32 	[%rd39], %f24;
	add.s32 	%r41, %r38, %r1;
	div.s32 	%r42, %r41, %r4;
	div.s32 	%r43, %r41, %r5;
	add.s64 	%rd40, %rd32, %rd31;
	ld.global.f32 	%f25, [%rd40];
	mul.wide.s32 	%rd41, %r42, 4;
	add.s64 	%rd42, %rd5, %rd41;
	ld.global.f32 	%f26, [%rd42];
	sub.f32 	%f27, %f25, %f26;
	cvt.f64.f32 	%fd17, %f27;
	add.s64 	%rd43, %rd4, %rd41;
	ld.global.f32 	%f28, [%rd43];
	cvt.f64.f32 	%fd18, %f28;
	add.f64 	%fd19, %fd28, %fd18;
	sqrt.rn.f64 	%fd20, %fd19;
	div.rn.f64 	%fd21, %fd17, %fd20;
	cvt.rn.f32.f64 	%f29, %fd21;
	mul.wide.s32 	%rd44, %r43, 4;
	add.s64 	%rd45, %rd3, %rd44;
	ld.global.f32 	%f30, [%rd45];
	add.s64 	%rd46, %rd2, %rd44;
	ld.global.f32 	%f31, [%rd46];
	fma.rn.f32 	%f32, %f30, %f29, %f31;
	add.s64 	%rd47, %rd39, %rd31;
	st.global.f32 	[%rd47], %f32;
	add.s32 	%r44, %r41, %r1;
	div.s32 	%r45, %r44, %r4;
	div.s32 	%r46, %r44, %r5;
	add.s64 	%rd48, %rd40, %rd31;
	ld.global.f32 	%f33, [%rd48];
	mul.wide.s32 	%rd49, %r45, 4;
	add.s64 	%rd50, %rd5, %rd49;
	ld.global.f32 	%f34, [%rd50];
	sub.f32 	%f35, %f33, %f34;
	cvt.f64.f32 	%fd22, %f35;
	add.s64 	%rd51, %rd4, %rd49;
	ld.global.f32 	%f36, [%rd51];
	cvt.f64.f32 	%fd23, %f36;
	add.f64 	%fd24, %fd28, %fd23;
	sqrt.rn.f64 	%fd25, %fd24;
	div.rn.f64 	%fd26, %fd22, %fd25;
	cvt.rn.f32.f64 	%f37, %fd26;
	mul.wide.s32 	%rd52, %r46, 4;
	add.s64 	%rd53, %rd3, %rd52;
	ld.global.f32 	%f38, [%rd53];
	add.s64 	%rd54, %rd2, %rd52;
	ld.global.f32 	%f39, [%rd54];
	fma.rn.f32 	%f40, %f38, %f37, %f39;
	add.s64 	%rd55, %rd47, %rd31;
	st.global.f32 	[%rd55], %f40;
	add.s32 	%r50, %r44, %r1;
	setp.lt.s32 	%p6, %r50, %r3;
	@%p6 bra 	$L__BB0_6;
$L__BB0_7:
	ret;

}


// ===== COMPILED SASS (sm_100) =====

	.target	sm_100

	.elftype	@"ET_EXEC"


//--------------------- .note.nv.tkinfo           --------------------------
	.section	.note.nv.tkinfo,"",@"SHT_NOTE"
	.sectionflags	@"SHF_NOTE_NV_TKINFO"
	.tkinfo
        /*0018*/ 	.word	0x00000002
        /*0030*/ 	.string	""
        /*0030*/ 	.string	"ptxas"
        /*0030*/ 	.string	"Cuda compilation tools, release 13.0, V13.0.88"
        /*0030*/ 	.string	"Build cuda_13.0.r13.0/compiler.36424714_0"
        /*0030*/ 	.string	"-arch sm_100 -m 64 "



//--------------------- .note.nv.cuinfo           --------------------------
	.section	.note.nv.cuinfo,"",@"SHT_NOTE"
	.sectionflags	@"SHF_NOTE_NV_CUINFO"
        /*0018*/ 	.short	0x0002
        /*001a*/ 	.short	0x0064
        /*001c*/ 	.short	0x0082
	.zero		2


//--------------------- .nv.info                  --------------------------
	.section	.nv.info,"",@"SHT_CUDA_INFO"
	.align	4


	//----- nvinfo : EIATTR_REGCOUNT
	.align		4
        /*0000*/ 	.byte	0x04, 0x2f
        /*0002*/ 	.short	(.L_1 - .L_0)
	.align		4
.L_0:
        /*0004*/ 	.word	index@(_Z24kernel_groupnorm_forwardPfS_S_S_S_S_idiiii)
        /*0008*/ 	.word	0x00000028


	//----- nvinfo : EIATTR_FRAME_SIZE
	.align		4
.L_1:
        /*000c*/ 	.byte	0x04, 0x11
        /*000e*/ 	.short	(.L_3 - .L_2)
	.align		4
.L_2:
        /*0010*/ 	.word	index@($__internal_1_$__cuda_sm20_dsqrt_rn_f64_mediumpath_v1)
        /*0014*/ 	.word	0x00000000


	//----- nvinfo : EIATTR_FRAME_SIZE
	.align		4
.L_3:
        /*0018*/ 	.byte	0x04, 0x11
        /*001a*/ 	.short	(.L_5 - .L_4)
	.align		4
.L_4:
        /*001c*/ 	.word	index@($__internal_0_$__cuda_sm20_div_rn_f64_full)
        /*0020*/ 	.word	0x00000000


	//----- nvinfo : EIATTR_FRAME_SIZE
	.align		4
.L_5:
        /*0024*/ 	.byte	0x04, 0x11
        /*0026*/ 	.short	(.L_7 - .L_6)
	.align		4
.L_6:
        /*0028*/ 	.word	index@(_Z24kernel_groupnorm_forwardPfS_S_S_S_S_idiiii)
        /*002c*/ 	.word	0x00000000


	//----- nvinfo : EIATTR_MIN_STACK_SIZE
	.align		4
.L_7:
        /*0030*/ 	.byte	0x04, 0x12
        /*0032*/ 	.short	(.L_9 - .L_8)
	.align		4
.L_8:
        /*0034*/ 	.word	index@(_Z24kernel_groupnorm_forwardPfS_S_S_S_S_idiiii)
        /*0038*/ 	.word	0x00000000
.L_9:


//--------------------- .nv.compat                --------------------------
	.section	.nv.compat,"",@"SHT_CUDA_COMPAT_INFO"
	.align	4
        /*0000*/ 	.byte	0x02, 0x09, 0x00, 0x00, 0x02, 0x02, 0x01, 0x00, 0x02, 0x05, 0x05, 0x00, 0x03, 0x07, 0x01, 0x01
        /*0010*/ 	.byte	0x02, 0x03, 0x00, 0x00, 0x02, 0x06, 0x01, 0x00, 0x04, 0x0b, 0x08, 0x00, 0x01, 0x00, 0x00, 0x00
        /*0020*/ 	.byte	0x00, 0x00, 0x00, 0x00


//--------------------- .nv.info._Z24kernel_groupnorm_forwardPfS_S_S_S_S_idiiii --------------------------
	.section	.nv.info._Z24kernel_groupnorm_forwardPfS_S_S_S_S_idiiii,"",@"SHT_CUDA_INFO"
	.sectionflags	@""
	.align	4


	//----- nvinfo : EIATTR_CUDA_API_VERSION
	.align		4
        /*0000*/ 	.byte	0x04, 0x37
        /*0002*/ 	.short	(.L_11 - .L_10)
.L_10:
        /*0004*/ 	.word	0x00000082


	//----- nvinfo : EIATTR_KPARAM_INFO
	.align		4
.L_11:
        /*0008*/ 	.byte	0x04, 0x17
        /*000a*/ 	.short	(.L_13 - .L_12)
.L_12:
        /*000c*/ 	.word	0x00000000
        /*0010*/ 	.short	0x000b
        /*0012*/ 	.short	0x004c
        /*0014*/ 	.byte	0x00, 0xf0, 0x11, 0x00


	//----- nvinfo : EIATTR_KPARAM_INFO
	.align		4
.L_13:
        /*0018*/ 	.byte	0x04, 0x17
        /*001a*/ 	.short	(.L_15 - .L_14)
.L_14:
        /*001c*/ 	.word	0x00000000
        /*0020*/ 	.short	0x000a
        /*0022*/ 	.short	0x0048
        /*0024*/ 	.byte	0x00, 0xf0, 0x11, 0x00


	//----- nvinfo : EIATTR_KPARAM_INFO
	.align		4
.L_15:
        /*0028*/ 	.byte	0x04, 0x17
        /*002a*/ 	.short	(.L_17 - .L_16)
.L_16:
        /*002c*/ 	.word	0x00000000
        /*0030*/ 	.short	0x0009
        /*0032*/ 	.short	0x0044
        /*0034*/ 	.byte	0x00, 0xf0, 0x11, 0x00


	//----- nvinfo : EIATTR_KPARAM_INFO
	.align		4
.L_17:
        /*0038*/ 	.byte	0x04, 0x17
        /*003a*/ 	.short	(.L_19 - .L_18)
.L_18:
        /*003c*/ 	.word	0x00000000
        /*0040*/ 	.short	0x0008
        /*0042*/ 	.short	0x0040
        /*0044*/ 	.byte	0x00, 0xf0, 0x11, 0x00


	//----- nvinfo : EIATTR_KPARAM_INFO
	.align		4
.L_19:
        /*0048*/ 	.byte	0x04, 0x17
        /*004a*/ 	.short	(.L_21 - .L_20)
.L_20:
        /*004c*/ 	.word	0x00000000
        /*0050*/ 	.short	0x0007
        /*0052*/ 	.short	0x0038
        /*0054*/ 	.byte	0x00, 0xf0, 0x21, 0x00


	//----- nvinfo : EIATTR_KPARAM_INFO
	.align		4
.L_21:
        /*0058*/ 	.byte	0x04, 0x17
        /*005a*/ 	.short	(.L_23 - .L_22)
.L_22:
        /*005c*/ 	.word	0x00000000
        /*0060*/ 	.short	0x0006
        /*0062*/ 	.short	0x0030
        /*0064*/ 	.byte	0x00, 0xf0, 0x11, 0x00


	//----- nvinfo : EIATTR_KPARAM_INFO
	.align		4
.L_23:
        /*0068*/ 	.byte	0x04, 0x17
        /*006a*/ 	.short	(.L_25 - .L_24)
.L_24:
        /*006c*/ 	.word	0x00000000
        /*0070*/ 	.short	0x0005
        /*0072*/ 	.short	0x0028
        /*0074*/ 	.byte	0x00, 0xf5, 0x21, 0x00


	//----- nvinfo : EIATTR_KPARAM_INFO
	.align		4
.L_25:
        /*0078*/ 	.byte	0x04, 0x17
        /*007a*/ 	.short	(.L_27 - .L_26)
.L_26:
        /*007c*/ 	.word	0x00000000
        /*0080*/ 	.short	0x0004
        /*0082*/ 	.short	0x0020
        /*0084*/ 	.byte	0x00, 0xf5, 0x21, 0x00


	//----- nvinfo : EIATTR_KPARAM_INFO
	.align		4
.L_27:
        /*0088*/ 	.byte	0x04, 0x17
        /*008a*/ 	.short	(.L_29 - .L_28)
.L_28:
        /*008c*/ 	.word	0x00000000
        /*0090*/ 	.short	0x0003
        /*0092*/ 	.short	0x0018
        /*0094*/ 	.byte	0x00, 0xf5, 0x21, 0x00


	//----- nvinfo : EIATTR_KPARAM_INFO
	.align		4
.L_29:
        /*0098*/ 	.byte	0x04, 0x17
        /*009a*/ 	.short	(.L_31 - .L_30)
.L_30:
        /*009c*/ 	.word	0x00000000
        /*00a0*/ 	.short	0x0002
        /*00a2*/ 	.short	0x0010
        /*00a4*/ 	.byte	0x00, 0xf5, 0x21, 0x00


	//----- nvinfo : EIATTR_KPARAM_INFO
	.align		4
.L_31:
        /*00a8*/ 	.byte	0x04, 0x17
        /*00aa*/ 	.short	(.L_33 - .L_32)
.L_32:
        /*00ac*/ 	.word	0x00000000
        /*00b0*/ 	.short	0x0001
        /*00b2*/ 	.short	0x0008
        /*00b4*/ 	.byte	0x00, 0xf5, 0x21, 0x00


	//----- nvinfo : EIATTR_KPARAM_INFO
	.align		4
.L_33:
        /*00b8*/ 	.byte	0x04, 0x17
        /*00ba*/ 	.short	(.L_35 - .L_34)
.L_34:
        /*00bc*/ 	.word	0x00000000
        /*00c0*/ 	.short	0x0000
        /*00c2*/ 	.short	0x0000
        /*00c4*/ 	.byte	0x00, 0xf5, 0x21, 0x00


	//----- nvinfo : EIATTR_SPARSE_MMA_MASK
	.align		4
.L_35:
        /*00c8*/ 	.byte	0x03, 0x50
        /*00ca*/ 	.short	0x0000


	//----- nvinfo : EIATTR_MAXREG_COUNT
	.align		4
        /*00cc*/ 	.byte	0x03, 0x1b
        /*00ce*/ 	.short	0x00ff


	//----- nvinfo : EIATTR_MERCURY_ISA_VERSION
	.align		4
        /*00d0*/ 	.byte	0x03, 0x5f
        /*00d2*/ 	.short	0x0101


	//----- nvinfo : EIATTR_VRC_CTA_INIT_COUNT
	.align		4
        /*00d4*/ 	.byte	0x02, 0x4a
	.zero		1
	.zero		1


	//----- nvinfo : EIATTR_EXIT_INSTR_OFFSETS
	.align		4
        /*00d8*/ 	.byte	0x04, 0x1c
        /*00da*/ 	.short	(.L_37 - .L_36)


	//   ....[0]....
.L_36:
        /*00dc*/ 	.word	0x000000c0


	//   ....[1]....
        /*00e0*/ 	.word	0x00000b10


	//   ....[2]....
        /*00e4*/ 	.word	0x00002740


	//----- nvinfo : EIATTR_CRS_STACK_SIZE
	.align		4
.L_37:
        /*00e8*/ 	.byte	0x04, 0x1e
        /*00ea*/ 	.short	(.L_39 - .L_38)
.L_38:
        /*00ec*/ 	.word	0x00000000


	//----- nvinfo : EIATTR_CBANK_PARAM_SIZE
	.align		4
.L_39:
        /*00f0*/ 	.byte	0x03, 0x19
        /*00f2*/ 	.short	0x0050


	//----- nvinfo : EIATTR_PARAM_CBANK
	.align		4
        /*00f4*/ 	.byte	0x04, 0x0a
        /*00f6*/ 	.short	(.L_41 - .L_40)
	.align		4
.L_40:
        /*00f8*/ 	.word	index@(.nv.constant0._Z24kernel_groupnorm_forwardPfS_S_S_S_S_idiiii)
        /*00fc*/ 	.short	0x0380
        /*00fe*/ 	.short	0x0050


	//----- nvinfo : EIATTR_SW_WAR
	.align		4
.L_41:
        /*0100*/ 	.byte	0x04, 0x36
        /*0102*/ 	.short	(.L_43 - .L_42)
.L_42:
        /*0104*/ 	.word	0x00000008
.L_43:


//--------------------- .nv.callgraph             --------------------------
	.section	.nv.callgraph,"",@"SHT_CUDA_CALLGRAPH"
	.align	4
	.sectionentsize	8
	.align		4
        /*0000*/ 	.word	0x00000000
	.align		4
        /*0004*/ 	.word	0xffffffff
	.align		4
        /*0008*/ 	.word	0x00000000
	.align		4
        /*000c*/ 	.word	0xfffffffe
	.align		4
        /*0010*/ 	.word	0x00000000
	.align		4
        /*0014*/ 	.word	0xfffffffd
	.align		4
        /*0018*/ 	.word	0x00000000
	.align		4
        /*001c*/ 	.word	0xfffffffc


//--------------------- .text._Z24kernel_groupnorm_forwardPfS_S_S_S_S_idiiii --------------------------
	.section	.text._Z24kernel_groupnorm_forwardPfS_S_S_S_S_idiiii,"ax",@progbits
	.align	128
        .global         _Z24kernel_groupnorm_forwardPfS_S_S_S_S_idiiii
        .type           _Z24kernel_groupnorm_forwardPfS_S_S_S_S_idiiii,@function
        .size           _Z24kernel_groupnorm_forwardPfS_S_S_S_S_idiiii,(.L_x_35 - _Z24kernel_groupnorm_forwardPfS_S_S_S_S_idiiii)
        .other          _Z24kernel_groupnorm_forwardPfS_S_S_S_S_idiiii,@"STO_CUDA_ENTRY STV_DEFAULT"
_Z24kernel_groupnorm_forwardPfS_S_S_S_S_idiiii:
.text._Z24kernel_groupnorm_forwardPfS_S_S_S_S_idiiii:
[----:B------:R-:W-:Y:S01]  /*0000*/  LDC R1, c[0x0][0x37c] ;  /* 0x0000df00ff017b82 */ /* 0x000fe20000000800 */
[----:B------:R-:W0:Y:S07]  /*0010*/  S2R R27, SR_TID.X ;  /* 0x00000000001b7919 */ /* 0x000e2e0000002100 */
[----:B------:R-:W1:Y:S01]  /*0020*/  LDC.64 R6, c[0x0][0x3c8] ;  /* 0x0000f200ff067b82 */ /* 0x000e620000000a00 */
[----:B------:R-:W1:Y:S01]  /*0030*/  LDCU UR5, c[0x0][0x3c4] ;  /* 0x00007880ff0577ac */ /* 0x000e620008000800 */
[----:B------:R-:W0:Y:S01]  /*0040*/  S2R R0, SR_CTAID.X ;  /* 0x0000000000007919 */ /* 0x000e220000002500 */
[----:B------:R-:W2:Y:S05]  /*0050*/  LDCU UR4, c[0x0][0x360] ;  /* 0x00006c00ff0477ac */ /* 0x000eaa0008000800 */
[----:B------:R-:W2:Y:S01]  /*0060*/  LDC R3, c[0x0][0x370] ;  /* 0x0000dc00ff037b82 */ /* 0x000ea20000000800 */
[----:B-1----:R-:W-:-:S04]  /*0070*/  IMAD R4, R6, UR5, RZ ;  /* 0x0000000506047c24 */ /* 0x002fc8000f8e02ff */
[----:B------:R-:W-:Y:S02]  /*0080*/  IMAD R4, R4, R7, RZ ;  /* 0x0000000704047224 */ /* 0x000fe400078e02ff */
[----:B--2---:R-:W-:Y:S02]  /*0090*/  IMAD R3, R3, UR4, RZ ;  /* 0x0000000403037c24 */ /* 0x004fe4000f8e02ff */
[----:B0-----:R-:W-:-:S05]  /*00a0*/  IMAD R27, R0, UR4, R27 ;  /* 0x00000004001b7c24 */ /* 0x001fca000f8e021b */
[----:B------:R-:W-:-:S13]  /*00b0*/  ISETP.GE.AND P0, PT, R27, R4, PT ;  /* 0x000000041b00720c */ /* 0x000fda0003f06270 */
[----:B------:R-:W-:Y:S05]  /*00c0*/  @P0 EXIT ;  /* 0x000000000000094d */ /* 0x000fea0003800000 */
[----:B------:R-:W0:Y:S01]  /*00d0*/  I2F.U32.RP R10, R3 ;  /* 0x00000003000a7306 */ /* 0x000e220000209000 */
[C---:B------:R-:W-:Y:S01]  /*00e0*/  IMAD.IADD R5, R3.reuse, 0x1, R27 ;  /* 0x0000000103057824 */ /* 0x040fe200078e021b */
[----:B------:R-:W-:Y:S01]  /*00f0*/  ISETP.NE.U32.AND P2, PT, R3, RZ, PT ;  /* 0x000000ff0300720c */ /* 0x000fe20003f45070 */
[----:B------:R-:W-:Y:S01]  /*0100*/  IMAD.MOV R11, RZ, RZ, -R3 ;  /* 0x000000ffff0b7224 */ /* 0x000fe200078e0a03 */
[----:B------:R-:W1:Y:S01]  /*0110*/  LDCU UR6, c[0x0][0x3b0] ;  /* 0x00007600ff0677ac */ /* 0x000e620008000800 */
[----:B------:R-:W-:Y:S01]  /*0120*/  BSSY.RECONVERGENT B0, `(.L_x_0) ;  /* 0x0000098000007945 */ /* 0x000fe20003800200 */
[----:B------:R-:W-:Y:S02]  /*0130*/  ISETP.GE.AND P0, PT, R5, R4, PT ;  /* 0x000000040500720c */ /* 0x000fe40003f06270 */
[-C--:B------:R-:W-:Y:S01]  /*0140*/  VIMNMX R0, PT, PT, R4, R5.reuse, !PT ;  /* 0x0000000504007248 */ /* 0x080fe20007fe0100 */
[----:B------:R-:W2:Y:S01]  /*0150*/  LDCU.64 UR4, c[0x0][0x358] ;  /* 0x00006b00ff0477ac */ /* 0x000ea20008000a00 */
[----:B------:R-:W-:Y:S01]  /*0160*/  SEL R2, RZ, 0x1, P0 ;  /* 0x00000001ff027807 */ /* 0x000fe20000000000 */
[----:B------:R-:W3:Y:S03]  /*0170*/  LDCU.64 UR8, c[0x0][0x3b8] ;  /* 0x00007700ff0877ac */ /* 0x000ee60008000a00 */
[----:B------:R-:W-:Y:S01]  /*0180*/  IADD3 R0, PT, PT, R0, -R5, -R2 ;  /* 0x8000000500007210 */ /* 0x000fe20007ffe802 */
[----:B0-----:R-:W0:Y:S02]  /*0190*/  MUFU.RCP R10, R10 ;  /* 0x0000000a000a7308 */ /* 0x001e240000001000 */
[----:B0-----:R-:W-:-:S06]  /*01a0*/  VIADD R8, R10, 0xffffffe ;  /* 0x0ffffffe0a087836 */ /* 0x001fcc0000000000 */
[----:B------:R0:W4:Y:S02]  /*01b0*/  F2I.FTZ.U32.TRUNC.NTZ R9, R8 ;  /* 0x0000000800097305 */ /* 0x000124000021f000 */
[----:B0-----:R-:W-:Y:S02]  /*01c0*/  HFMA2 R8, -RZ, RZ, 0, 0 ;  /* 0x00000000ff087431 */ /* 0x001fe400000001ff */
[----:B----4-:R-:W-:-:S04]  /*01d0*/  IMAD R11, R11, R9, RZ ;  /* 0x000000090b0b7224 */ /* 0x010fc800078e02ff */
[----:B------:R-:W-:-:S06]  /*01e0*/  IMAD.HI.U32 R9, R9, R11, R8 ;  /* 0x0000000b09097227 */ /* 0x000fcc00078e0008 */
[----:B------:R-:W-:-:S04]  /*01f0*/  IMAD.HI.U32 R5, R9, R0, RZ ;  /* 0x0000000009057227 */ /* 0x000fc800078e00ff */
[----:B------:R-:W-:-:S04]  /*0200*/  IMAD.MOV R8, RZ, RZ, -R5 ;  /* 0x000000ffff087224 */ /* 0x000fc800078e0a05 */
[----:B------:R-:W-:-:S05]  /*0210*/  IMAD R0, R3, R8, R0 ;  /* 0x0000000803007224 */ /* 0x000fca00078e0200 */
[----:B------:R-:W-:-:S13]  /*0220*/  ISETP.GE.U32.AND P0, PT, R0, R3, PT ;  /* 0x000000030000720c */ /* 0x000fda0003f06070 */
[----:B------:R-:W-:Y:S02]  /*0230*/  @P0 IMAD.IADD R0, R0, 0x1, -R3 ;  /* 0x0000000100000824 */ /* 0x000fe400078e0a03 */
[----:B------:R-:W-:-:S03]  /*0240*/  @P0 VIADD R5, R5, 0x1 ;  /* 0x0000000105050836 */ /* 0x000fc60000000000 */
[----:B------:R-:W-:-:S13]  /*0250*/  ISETP.GE.U32.AND P1, PT, R0, R3, PT ;  /* 0x000000030000720c */ /* 0x000fda0003f26070 */
[----:B------:R-:W-:Y:S02]  /*0260*/  @P1 IADD3 R5, PT, PT, R5, 0x1, RZ ;  /* 0x0000000105051810 */ /* 0x000fe40007ffe0ff */
[----:B------:R-:W-:-:S05]  /*0270*/  @!P2 LOP3.LUT R5, RZ, R3, RZ, 0x33, !PT ;  /* 0x00000003ff05a212 */ /* 0x000fca00078e33ff */
[----:B------:R-:W-:Y:S02]  /*0280*/  IMAD.IADD R5, R2, 0x1, R5 ;  /* 0x0000000102057824 */ /* 0x000fe400078e0205 */
[----:B------:R-:W-:-:S03]  /*0290*/  IMAD R2, R6, R7, RZ ;  /* 0x0000000706027224 */ /* 0x000fc600078e02ff */
[----:B------:R-:W-:-:S04]  /*02a0*/  LOP3.LUT R0, R5, 0x3, RZ, 0xc0, !PT ;  /* 0x0000000305007812 */ /* 0x000fc800078ec0ff */
[----:B------:R-:W-:Y:S01]  /*02b0*/  ISETP.NE.AND P0, PT, R0, 0x3, PT ;  /* 0x000000030000780c */ /* 0x000fe20003f05270 */
[----:B-1----:R-:W-:-:S12]  /*02c0*/  IMAD R0, R2, UR6, RZ ;  /* 0x0000000602007c24 */ /* 0x002fd8000f8e02ff */
[----:B--23--:R-:W-:Y:S05]  /*02d0*/  @!P0 BRA `(.L_x_1) ;  /* 0x0000000400f08947 */ /* 0x00cfea0003800000 */
[----:B------:R-:W0:Y:S01]  /*02e0*/  LDC.64 R22, c[0x0][0x390] ;  /* 0x0000e400ff167b82 */ /* 0x000e220000000a00 */
[----:B------:R-:W-:-:S05]  /*02f0*/  VIADD R6, R5, 0x1 ;  /* 0x0000000105067836 */ /* 0x000fca0000000000 */
[----:B------:R-:W-:Y:S02]  /*0300*/  LOP3.LUT R6, R6, 0x3, RZ, 0xc0, !PT ;  /* 0x0000000306067812 */ /* 0x000fe400078ec0ff */
[----:B------:R-:W1:Y:S03]  /*0310*/  LDC.64 R20, c[0x0][0x398] ;  /* 0x0000e600ff147b82 */ /* 0x000e660000000a00 */
[----:B------:R-:W-:-:S07]  /*0320*/  IMAD.MOV R16, RZ, RZ, -R6 ;  /* 0x000000ffff107224 */ /* 0x000fce00078e0a06 */
.L_x_6:
[-C--:B------:R-:W-:Y:S02]  /*0330*/  IABS R11, R0.reuse ;  /* 0x00000000000b7213 */ /* 0x080fe40000000000 */
[----:B------:R-:W-:Y:S02]  /*0340*/  IABS R9, R27 ;  /* 0x0000001b00097213 */ /* 0x000fe40000000000 */
[----:B--2---:R-:W2:Y:S01]  /*0350*/  I2F.RP R8, R11 ;  /* 0x0000000b00087306 */ /* 0x004ea20000209400 */
[----:B------:R-:W-:-:S07]  /*0360*/  IABS R12, R0 ;  /* 0x00000000000c7213 */ /* 0x000fce0000000000 */
[----:B--2---:R-:W2:Y:S02]  /*0370*/  MUFU.RCP R8, R8 ;  /* 0x0000000800087308 */ /* 0x004ea40000001000 */
[----:B--2---:R-:W-:-:S06]  /*0380*/  IADD3 R6, PT, PT, R8, 0xffffffe, RZ ;  /* 0x0ffffffe08067810 */ /* 0x004fcc0007ffe0ff */
[----:B------:R2:W3:Y:S02]  /*0390*/  F2I.FTZ.U32.TRUNC.NTZ R7, R6 ;  /* 0x0000000600077305 */ /* 0x0004e4000021f000 */
[----:B--2---:R-:W-:Y:S02]  /*03a0*/  IMAD.MOV.U32 R6, RZ, RZ, RZ ;  /* 0x000000ffff067224 */ /* 0x004fe400078e00ff */
[----:B---3--:R-:W-:-:S04]  /*03b0*/  IMAD.MOV R10, RZ, RZ, -R7 ;  /* 0x000000ffff0a7224 */ /* 0x008fc800078e0a07 */
[----:B------:R-:W-:-:S04]  /*03c0*/  IMAD R13, R10, R11, RZ ;  /* 0x0000000b0a0d7224 */ /* 0x000fc800078e02ff */
[----:B------:R-:W-:-:S04]  /*03d0*/  IMAD.HI.U32 R10, R7, R13, R6 ;  /* 0x0000000d070a7227 */ /* 0x000fc800078e0006 */
[----:B------:R-:W-:Y:S02]  /*03e0*/  IMAD.MOV R7, RZ, RZ, -R12 ;  /* 0x000000ffff077224 */ /* 0x000fe400078e0a0c */
[----:B------:R-:W-:-:S04]  /*03f0*/  IMAD.HI.U32 R10, R10, R9, RZ ;  /* 0x000000090a0a7227 */ /* 0x000fc800078e00ff */
[----:B------:R-:W-:-:S05]  /*0400*/  IMAD R6, R10, R7, R9 ;  /* 0x000000070a067224 */ /* 0x000fca00078e0209 */
[----:B------:R-:W-:-:S13]  /*0410*/  ISETP.GT.U32.AND P1, PT, R11, R6, PT ;  /* 0x000000060b00720c */ /* 0x000fda0003f24070 */
[-C--:B------:R-:W-:Y:S01]  /*0420*/  @!P1 IADD3 R6, PT, PT, R6, -R11.reuse, RZ ;  /* 0x8000000b06069210 */ /* 0x080fe20007ffe0ff */
[----:B------:R-:W-:Y:S01]  /*0430*/  @!P1 VIADD R10, R10, 0x1 ;  /* 0x000000010a0a9836 */ /* 0x000fe20000000000 */
[----:B------:R-:W-:Y:S02]  /*0440*/  ISETP.NE.AND P1, PT, R0, RZ, PT ;  /* 0x000000ff0000720c */ /* 0x000fe40003f25270 */
[----:B------:R-:W-:Y:S02]  /*0450*/  ISETP.GE.U32.AND P0, PT, R6, R11, PT ;  /* 0x0000000b0600720c */ /* 0x000fe40003f06070 */
[----:B------:R-:W-:-:S04]  /*0460*/  LOP3.LUT R6, R27, R0, RZ, 0x3c, !PT ;  /* 0x000000001b067212 */ /* 0x000fc800078e3cff */
[----:B------:R-:W-:Y:S02]  /*0470*/  ISETP.GE.AND P2, PT, R6, RZ, PT ;  /* 0x000000ff0600720c */ /* 0x000fe40003f46270 */
[----:B------:R-:W2:Y:S05]  /*0480*/  LDC.64 R6, c[0x0][0x388] ;  /* 0x0000e200ff067b82 */ /* 0x000eaa0000000a00 */
[----:B------:R-:W-:-:S06]  /*0490*/  @P0 VIADD R10, R10, 0x1 ;  /* 0x000000010a0a0836 */ /* 0x000fcc0000000000 */
[----:B------:R-:W-:Y:S02]  /*04a0*/  @!P2 IADD3 R10, PT, PT, -R10, RZ, RZ ;  /* 0x000000ff0a0aa210 */ /* 0x000fe40007ffe1ff */
[----:B------:R-:W-:-:S05]  /*04b0*/  @!P1 LOP3.LUT R10, RZ, R0, RZ, 0x33, !PT ;  /* 0x00000000ff0a9212 */ /* 0x000fca00078e33ff */
[----:B-1----:R-:W-:-:S05]  /*04c0*/  IMAD.WIDE R12, R10, 0x4, R20 ;  /* 0x000000040a0c7825 */ /* 0x002fca00078e0214 */
[----:B------:R-:W3:Y:S01]  /*04d0*/  LDG.E R11, desc[UR4][R12.64] ;  /* 0x000000040c0b7981 */ /* 0x000ee2000c1e1900 */
[----:B--2---:R-:W-:-:S04]  /*04e0*/  IMAD.WIDE R18, R27, 0x4, R6 ;  /* 0x000000041b127825 */ /* 0x004fc800078e0206 */
[----:B0-----:R-:W-:Y:S01]  /*04f0*/  IMAD.WIDE R14, R10, 0x4, R22 ;  /* 0x000000040a0e7825 */ /* 0x001fe200078e0216 */
[----:B------:R0:W2:Y:S04]  /*0500*/  LDG.E R6, desc[UR4][R18.64] ;  /* 0x0000000412067981 */ /* 0x0000a8000c1e1900 */
[----:B------:R1:W2:Y:S01]  /*0510*/  LDG.E R7, desc[UR4][R14.64] ;  /* 0x000000040e077981 */ /* 0x0002a2000c1e1900 */
[-C--:B------:R-:W-:Y:S01]  /*0520*/  IABS R10, R2.reuse ;  /* 0x00000002000a7213 */ /* 0x080fe20000000000 */
[----:B------:R-:W-:Y:S01]  /*0530*/  IMAD.MOV.U32 R33, RZ, RZ, 0x3fd80000 ;  /* 0x3fd80000ff217424 */ /* 0x000fe200078e00ff */
[----:B------:R-:W-:Y:S01]  /*0540*/  MOV R32, 0x0 ;  /* 0x0000000000207802 */ /* 0x000fe20000000f00 */
[----:B------:R-:W-:Y:S01]  /*0550*/  BSSY.RECONVERGENT B1, `(.L_x_2) ;  /* 0x0000033000017945 */ /* 0x000fe20003800200 */
[----:B------:R-:W4:Y:S01]  /*0560*/  I2F.RP R8, R10 ;  /* 0x0000000a00087306 */ /* 0x000f220000209400 */
[----:B0-----:R-:W0:Y:S01]  /*0570*/  LDC.64 R18, c[0x0][0x380] ;  /* 0x0000e000ff127b82 */ /* 0x001e220000000a00 */
[----:B-1----:R-:W-:-:S06]  /*0580*/  IABS R14, R2 ;  /* 0x00000002000e7213 */ /* 0x002fcc0000000000 */
[----:B----4-:R-:W1:Y:S01]  /*0590*/  MUFU.RCP R8, R8 ;  /* 0x0000000800087308 */ /* 0x010e620000001000 */
[----:B0-----:R-:W-:-:S04]  /*05a0*/  IMAD.WIDE R18, R27, 0x4, R18 ;  /* 0x000000041b127825 */ /* 0x001fc800078e0212 */
[----:B-1----:R-:W-:-:S04]  /*05b0*/  VIADD R12, R8, 0xffffffe ;  /* 0x0ffffffe080c7836 */ /* 0x002fc80000000000 */
[----:B------:R0:W1:Y:S02]  /*05c0*/  F2I.FTZ.U32.TRUNC.NTZ R13, R12 ;  /* 0x0000000c000d7305 */ /* 0x000064000021f000 */
[----:B0-----:R-:W-:Y:S01]  /*05d0*/  MOV R12, RZ ;  /* 0x000000ff000c7202 */ /* 0x001fe20000000f00 */
[----:B-1----:R-:W-:-:S04]  /*05e0*/  IMAD.MOV R17, RZ, RZ, -R13 ;  /* 0x000000ffff117224 */ /* 0x002fc800078e0a0d */
[----:B------:R-:W-:-:S04]  /*05f0*/  IMAD R15, R17, R10, RZ ;  /* 0x0000000a110f7224 */ /* 0x000fc800078e02ff */
[----:B------:R-:W-:-:S06]  /*0600*/  IMAD.HI.U32 R8, R13, R15, R12 ;  /* 0x0000000f0d087227 */ /* 0x000fcc00078e000c */
[----:B------:R-:W-:Y:S01]  /*0610*/  IMAD.HI.U32 R8, R8, R9, RZ ;  /* 0x0000000908087227 */ /* 0x000fe200078e00ff */
[----:B---3--:R0:W1:Y:S03]  /*0620*/  F2F.F64.F32 R24, R11 ;  /* 0x0000000b00187310 */ /* 0x0080660000201800 */
[----:B0-----:R-:W-:Y:S02]  /*0630*/  IMAD.MOV R11, RZ, RZ, -R14 ;  /* 0x000000ffff0b7224 */ /* 0x001fe400078e0a0e */
[----:B--2---:R-:W-:Y:S02]  /*0640*/  FADD R6, R6, -R7 ;  /* 0x8000000706067221 */ /* 0x004fe40000000000 */
[----:B------:R-:W-:Y:S02]  /*0650*/  IMAD R9, R8, R11, R9 ;  /* 0x0000000b08097224 */ /* 0x000fe400078e0209 */
[----:B------:R0:W2:Y:S01]  /*0660*/  F2F.F64.F32 R30, R6 ;  /* 0x00000006001e7310 */ /* 0x0000a20000201800 */
[----:B-1----:R-:W-:-:S02]  /*0670*/  DADD R24, R24, UR8 ;  /* 0x0000000818187e29 */ /* 0x002fc40008000000 */
[----:B------:R-:W-:-:S05]  /*0680*/  ISETP.GT.U32.AND P1, PT, R10, R9, PT ;  /* 0x000000090a00720c */ /* 0x000fca0003f24070 */
[----:B------:R-:W1:Y:S03]  /*0690*/  MUFU.RSQ64H R29, R25 ;  /* 0x00000019001d7308 */ /* 0x000e660000001c00 */
[----:B------:R-:W-:-:S05]  /*06a0*/  VIADD R28, R25, 0xfcb00000 ;  /* 0xfcb00000191c7836 */ /* 0x000fca0000000000 */
[----:B------:R-:W-:Y:S01]  /*06b0*/  @!P1 IMAD.IADD R9, R9, 0x1, -R10 ;  /* 0x0000000109099824 */ /* 0x000fe200078e0a0a */
[----:B------:R-:W-:Y:S02]  /*06c0*/  @!P1 IADD3 R8, PT, PT, R8, 0x1, RZ ;  /* 0x0000000108089810 */ /* 0x000fe40007ffe0ff */
[----:B------:R-:W-:Y:S02]  /*06d0*/  ISETP.GE.U32.AND P1, PT, R28, 0x7ca00000, PT ;  /* 0x7ca000001c00780c */ /* 0x000fe40003f26070 */
[----:B------:R-:W-:Y:S02]  /*06e0*/  ISETP.GE.U32.AND P0, PT, R9, R10, PT ;  /* 0x0000000a0900720c */ /* 0x000fe40003f06070 */
[----:B------:R-:W-:Y:S01]  /*06f0*/  LOP3.LUT R9, R27, R2, RZ, 0x3c, !PT ;  /* 0x000000021b097212 */ /* 0x000fe200078e3cff */
[----:B-1----:R-:W-:-:S03]  /*0700*/  DMUL R12, R28, R28 ;  /* 0x0000001c1c0c7228 */ /* 0x002fc60000000000 */
[----:B------:R-:W-:-:S05]  /*0710*/  ISETP.GE.AND P2, PT, R9, RZ, PT ;  /* 0x000000ff0900720c */ /* 0x000fca0003f46270 */
[----:B------:R-:W-:Y:S02]  /*0720*/  DFMA R12, R24, -R12, 1 ;  /* 0x3ff00000180c742b */ /* 0x000fe4000000080c */
[----:B------:R-:W-:Y:S01]  /*0730*/  @P0 VIADD R8, R8, 0x1 ;  /* 0x0000000108080836 */ /* 0x000fe20000000000 */
[----:B------:R-:W-:-:S03]  /*0740*/  ISETP.NE.AND P0, PT, R2, RZ, PT ;  /* 0x000000ff0200720c */ /* 0x000fc60003f05270 */
[----:B------:R-:W-:Y:S02]  /*0750*/  IMAD.MOV.U32 R7, RZ, RZ, R8 ;  /* 0x000000ffff077224 */ /* 0x000fe400078e0008 */
[----:B------:R-:W-:Y:S02]  /*0760*/  DFMA R32, R12, R32, 0.5 ;  /* 0x3fe000000c20742b */ /* 0x000fe40000000020 */
[----:B------:R-:W-:Y:S01]  /*0770*/  @!P2 IMAD.MOV R7, RZ, RZ, -R7 ;  /* 0x000000ffff07a224 */ /* 0x000fe200078e0a07 */
[----:B------:R-:W-:-:S05]  /*0780*/  DMUL R12, R28, R12 ;  /* 0x0000000c1c0c7228 */ /* 0x000fca0000000000 */
[----:B------:R-:W-:-:S03]  /*0790*/  @!P0 LOP3.LUT R7, RZ, R2, RZ, 0x33, !PT ;  /* 0x00000002ff078212 */ /* 0x000fc600078e33ff */
[----:B------:R-:W-:-:S08]  /*07a0*/  DFMA R32, R32, R12, R28 ;  /* 0x0000000c2020722b */ /* 0x000fd0000000001c */
[----:B------:R-:W-:Y:S02]  /*07b0*/  DMUL R14, R24, R32 ;  /* 0x00000020180e7228 */ /* 0x000fe40000000000 */
[----:B------:R-:W-:Y:S01]  /*07c0*/  IADD3 R9, PT, PT, R33, -0x100000, RZ ;  /* 0xfff0000021097810 */ /* 0x000fe20007ffe0ff */
[----:B------:R-:W-:-:S05]  /*07d0*/  IMAD.MOV.U32 R8, RZ, RZ, R32 ;  /* 0x000000ffff087224 */ /* 0x000fca00078e0020 */
[----:B------:R-:W-:-:S08]  /*07e0*/  DFMA R12, R14, -R14, R24 ;  /* 0x8000000e0e0c722b */ /* 0x000fd00000000018 */
[----:B------:R-:W-:Y:S01]  /*07f0*/  DFMA R10, R12, R8, R14 ;  /* 0x000000080c0a722b */ /* 0x000fe2000000000e */
[----:B0-2---:R-:W-:Y:S10]  /*0800*/  @!P1 BRA `(.L_x_3) ;  /* 0x00000000001c9947 */ /* 0x005ff40003800000 */
[----:B------:R-:W-:Y:S01]  /*0810*/  MOV R8, R32 ;  /* 0x0000002000087202 */ /* 0x000fe20000000f00 */
[----:B------:R-:W-:Y:S01]  /*0820*/  IMAD.MOV.U32 R10, RZ, RZ, R24 ;  /* 0x000000ffff0a7224 */ /* 0x000fe200078e0018 */
[----:B------:R-:W-:Y:S01]  /*0830*/  MOV R6, 0x860 ;  /* 0x0000086000067802 */ /* 0x000fe20000000f00 */
[----:B------:R-:W-:-:S07]  /*0840*/  IMAD.MOV.U32 R11, RZ, RZ, R25 ;  /* 0x000000ffff0b7224 */ /* 0x000fce00078e0019 */
[----:B------:R-:W-:Y:S05]  /*0850*/  CALL.REL.NOINC `($__internal_1_$__cuda_sm20_dsqrt_rn_f64_mediumpath_v1) ;  /* 0x0000002400487944 */ /* 0x000fea0003c00000 */
[----:B------:R-:W-:Y:S01]  /*0860*/  MOV R10, R8 ;  /* 0x00000008000a7202 */ /* 0x000fe20000000f00 */
[----:B------:R-:W-:-:S07]  /*0870*/  IMAD.MOV.U32 R11, RZ, RZ, R9 ;  /* 0x000000ffff0b7224 */ /* 0x000fce00078e0009 */
.L_x_3:
[----:B------:R-:W-:Y:S05]  /*0880*/  BSYNC.RECONVERGENT B1 ;  /* 0x0000000000017941 */ /* 0x000fea0003800200 */
.L_x_2:
[----:B------:R-:W0:Y:S01]  /*0890*/  MUFU.RCP64H R9, R11 ;  /* 0x0000000b00097308 */ /* 0x000e220000001800 */
[----:B------:R-:W-:Y:S01]  /*08a0*/  IMAD.MOV.U32 R8, RZ, RZ, 0x1 ;  /* 0x00000001ff087424 */ /* 0x000fe200078e00ff */
[----:B------:R-:W-:Y:S01]  /*08b0*/  FSETP.GEU.AND P1, PT, |R31|, 6.5827683646048100446e-37, PT ;  /* 0x036000001f00780b */ /* 0x000fe20003f2e200 */
[----:B------:R-:W-:Y:S04]  /*08c0*/  BSSY.RECONVERGENT B1, `(.L_x_4) ;  /* 0x0000010000017945 */ /* 0x000fe80003800200 */
[----:B0-----:R-:W-:-:S08]  /*08d0*/  DFMA R12, R8, -R10, 1 ;  /* 0x3ff00000080c742b */ /* 0x001fd0000000080a */
[----:B------:R-:W-:-:S08]  /*08e0*/  DFMA R12, R12, R12, R12 ;  /* 0x0000000c0c0c722b */ /* 0x000fd0000000000c */
[----:B------:R-:W-:-:S08]  /*08f0*/  DFMA R12, R8, R12, R8 ;  /* 0x0000000c080c722b */ /* 0x000fd00000000008 */
[----:B------:R-:W-:-:S08]  /*0900*/  DFMA R8, R12, -R10, 1 ;  /* 0x3ff000000c08742b */ /* 0x000fd0000000080a */
[----:B------:R-:W-:-:S08]  /*0910*/  DFMA R8, R12, R8, R12 ;  /* 0x000000080c08722b */ /* 0x000fd0000000000c */
[----:B------:R-:W-:-:S08]  /*0920*/  DMUL R12, R30, R8 ;  /* 0x000000081e0c7228 */ /* 0x000fd00000000000 */
[----:B------:R-:W-:-:S08]  /*0930*/  DFMA R14, R12, -R10, R30 ;  /* 0x8000000a0c0e722b */ /* 0x000fd0000000001e */
[----:B------:R-:W-:-:S10]  /*0940*/  DFMA R8, R8, R14, R12 ;  /* 0x0000000e0808722b */ /* 0x000fd4000000000c */
[----:B------:R-:W-:-:S05]  /*0950*/  FFMA R6, RZ, R11, R9 ;  /* 0x0000000bff067223 */ /* 0x000fca0000000009 */
[----:B------:R-:W-:-:S13]  /*0960*/  FSETP.GT.AND P0, PT, |R6|, 1.469367938527859385e-39, PT ;  /* 0x001000000600780b */ /* 0x000fda0003f04200 */
[----:B------:R-:W-:Y:S05]  /*0970*/  @P0 BRA P1, `(.L_x_5) ;  /* 0x0000000000100947 */ /* 0x000fea0000800000 */
[----:B------:R-:W-:Y:S01]  /*0980*/  MOV R6, R10 ;  /* 0x0000000a00067202 */ /* 0x000fe20000000f00 */
[----:B------:R-:W-:Y:S01]  /*0990*/  IMAD.MOV.U32 R9, RZ, RZ, R11 ;  /* 0x000000ffff097224 */ /* 0x000fe200078e000b */
[----:B------:R-:W-:-:S07]  /*09a0*/  MOV R10, 0x9c0 ;  /* 0x000009c0000a7802 */ /* 0x000fce0000000f00 */
[----:B------:R-:W-:Y:S05]  /*09b0*/  CALL.REL.NOINC `($__internal_0_$__cuda_sm20_div_rn_f64_full) ;  /* 0x0000001c00647944 */ /* 0x000fea0003c00000 */
.L_x_5:
[----:B------:R-:W-:Y:S05]  /*09c0*/  BSYNC.RECONVERGENT B1 ;  /* 0x0000000000017941 */ /* 0x000fea0003800200 */
.L_x_4:
[----:B------:R-:W0:Y:S08]  /*09d0*/  LDC.64 R10, c[0x0][0x3a0] ;  /* 0x0000e800ff0a7b82 */ /* 0x000e300000000a00 */
[----:B------:R-:W1:Y:S01]  /*09e0*/  LDC.64 R12, c[0x0][0x3a8] ;  /* 0x0000ea00ff0c7b82 */ /* 0x000e620000000a00 */
[----:B0-----:R-:W-:-:S06]  /*09f0*/  IMAD.WIDE R10, R7, 0x4, R10 ;  /* 0x00000004070a7825 */ /* 0x001fcc00078e020a */
[----:B------:R-:W2:Y:S01]  /*0a00*/  LDG.E R11, desc[UR4][R10.64] ;  /* 0x000000040a0b7981 */ /* 0x000ea2000c1e1900 */
[----:B-1----:R-:W-:-:S06]  /*0a10*/  IMAD.WIDE R6, R7, 0x4, R12 ;  /* 0x0000000407067825 */ /* 0x002fcc00078e020c */
[----:B------:R-:W2:Y:S01]  /*0a20*/  LDG.E R7, desc[UR4][R6.64] ;  /* 0x0000000406077981 */ /* 0x000ea2000c1e1900 */
[----:B------:R-:W2:Y:S01]  /*0a30*/  F2F.F32.F64 R8, R8 ;  /* 0x0000000800087310 */ /* 0x000ea20000301000 */
[----:B------:R-:W-:-:S05]  /*0a40*/  VIADD R16, R16, 0x1 ;  /* 0x0000000110107836 */ /* 0x000fca0000000000 */
[----:B------:R-:W-:Y:S02]  /*0a50*/  ISETP.NE.AND P0, PT, R16, RZ, PT ;  /* 0x000000ff1000720c */ /* 0x000fe40003f05270 */
[----:B------:R-:W-:Y:S01]  /*0a60*/  IADD3 R27, PT, PT, R3, R27, RZ ;  /* 0x0000001b031b7210 */ /* 0x000fe20007ffe0ff */
[----:B--2---:R-:W-:-:S05]  /*0a70*/  FFMA R13, R8, R11, R7 ;  /* 0x0000000b080d7223 */ /* 0x004fca0000000007 */
[----:B------:R2:W-:Y:S05]  /*0a80*/  STG.E desc[UR4][R18.64], R13 ;  /* 0x0000000d12007986 */ /* 0x0005ea000c101904 */
[----:B------:R-:W-:Y:S05]  /*0a90*/  @P0 BRA `(.L_x_6) ;  /* 0xfffffff800240947 */ /* 0x000fea000383ffff */
.L_x_1:
[----:B------:R-:W-:Y:S05]  /*0aa0*/  BSYNC.RECONVERGENT B0 ;  /* 0x0000000000007941 */ /* 0x000fea0003800200 */
.L_x_0:
[----:B------:R-:W0:Y:S01]  /*0ab0*/  LDC.64 R24, c[0x0][0x390] ;  /* 0x0000e400ff187b82 */ /* 0x000e220000000a00 */
[----:B------:R-:W-:Y:S01]  /*0ac0*/  ISETP.GE.U32.AND P0, PT, R5, 0x3, PT ;  /* 0x000000030500780c */ /* 0x000fe20003f06070 */
[----:B------:R-:W1:Y:S06]  /*0ad0*/  LDCU.64 UR6, c[0x0][0x3b8] ;  /* 0x00007700ff0677ac */ /* 0x000e6c0008000a00 */
[----:B------:R-:W3:Y:S08]  /*0ae0*/  LDC.64 R22, c[0x0][0x398] ;  /* 0x0000e600ff167b82 */ /* 0x000ef00000000a00 */
[----:B------:R-:W4:Y:S08]  /*0af0*/  LDC.64 R20, c[0x0][0x3a0] ;  /* 0x0000e800ff147b82 */ /* 0x000f300000000a00 */
[----:B--2---:R-:W2:Y:S01]  /*0b00*/  LDC.64 R18, c[0x0][0x3a8] ;  /* 0x0000ea00ff127b82 */ /* 0x004ea20000000a00 */
[----:B-1----:R-:W-:Y:S05]  /*0b10*/  @!P0 EXIT ;  /* 0x000000000000894d */ /* 0x002fea0003800000 */
.L_x_23:
[-C--:B------:R-:W-:Y:S01]  /*0b20*/  IABS R10, R0.reuse ;  /* 0x00000000000a7213 */ /* 0x080fe20000000000 */
[----:B-1----:R-:W1:Y:S01]  /*0b30*/  LDC.64 R16, c[0x0][0x388] ;  /* 0x0000e200ff107b82 */ /* 0x002e620000000a00 */
[----:B------:R-:W-:Y:S02]  /*0b40*/  IABS R6, R27 ;  /* 0x0000001b00067213 */ /* 0x000fe40000000000 */
[----:B------:R-:W5:Y:S01]  /*0b50*/  I2F.RP R5, R10 ;  /* 0x0000000a00057306 */ /* 0x000f620000209400 */
[----:B------:R-:W-:-:S07]  /*0b60*/  IABS R11, R0 ;  /* 0x00000000000b7213 */ /* 0x000fce0000000000 */
[----:B-----5:R-:W5:Y:S02]  /*0b70*/  MUFU.RCP R5, R5 ;  /* 0x0000000500057308 */ /* 0x020f640000001000 */
[----:B-----5:R-:W-:-:S06]  /*0b80*/  VIADD R8, R5, 0xffffffe ;  /* 0x0ffffffe05087836 */ /* 0x020fcc0000000000 */
[----:B------:R5:W0:Y:S02]  /*0b90*/  F2I.FTZ.U32.TRUNC.NTZ R9, R8 ;  /* 0x0000000800097305 */ /* 0x000a24000021f000 */
[----:B-----5:R-:W-:Y:S01]  /*0ba0*/  MOV R8, RZ ;  /* 0x000000ff00087202 */ /* 0x020fe20000000f00 */
[----:B0-----:R-:W-:-:S04]  /*0bb0*/  IMAD.MOV R7, RZ, RZ, -R9 ;  /* 0x000000ffff077224 */ /* 0x001fc800078e0a09 */
[----:B------:R-:W-:-:S04]  /*0bc0*/  IMAD R7, R7, R10, RZ ;  /* 0x0000000a07077224 */ /* 0x000fc800078e02ff */
[----:B------:R-:W-:-:S04]  /*0bd0*/  IMAD.HI.U32 R7, R9, R7, R8 ;  /* 0x0000000709077227 */ /* 0x000fc800078e0008 */
[----:B------:R-:W-:Y:S02]  /*0be0*/  IMAD.MOV R9, RZ, RZ, -R11 ;  /* 0x000000ffff097224 */ /* 0x000fe400078e0a0b */
[----:B------:R-:W-:-:S04]  /*0bf0*/  IMAD.HI.U32 R5, R7, R6, RZ ;  /* 0x0000000607057227 */ /* 0x000fc800078e00ff */
[----:B------:R-:W-:-:S05]  /*0c00*/  IMAD R7, R5, R9, R6 ;  /* 0x0000000905077224 */ /* 0x000fca00078e0206 */
[----:B------:R-:W-:-:S13]  /*0c10*/  ISETP.GT.U32.AND P1, PT, R10, R7, PT ;  /* 0x000000070a00720c */ /* 0x000fda0003f24070 */
[----:B------:R-:W-:Y:S01]  /*0c20*/  @!P1 IMAD.IADD R7, R7, 0x1, -R10 ;  /* 0x0000000107079824 */ /* 0x000fe200078e0a0a */
[----:B------:R-:W-:Y:S02]  /*0c30*/  @!P1 IADD3 R5, PT, PT, R5, 0x1, RZ ;  /* 0x0000000105059810 */ /* 0x000fe40007ffe0ff */
[----:B------:R-:W-:Y:S02]  /*0c40*/  ISETP.NE.AND P1, PT, R0, RZ, PT ;  /* 0x000000ff0000720c */ /* 0x000fe40003f25270 */
[----:B------:R-:W-:Y:S02]  /*0c50*/  ISETP.GE.U32.AND P0, PT, R7, R10, PT ;  /* 0x0000000a0700720c */ /* 0x000fe40003f06070 */
[----:B------:R-:W-:-:S04]  /*0c60*/  LOP3.LUT R7, R27, R0, RZ, 0x3c, !PT ;  /* 0x000000001b077212 */ /* 0x000fc800078e3cff */
[----:B------:R-:W-:-:S07]  /*0c70*/  ISETP.GE.AND P2, PT, R7, RZ, PT ;  /* 0x000000ff0700720c */ /* 0x000fce0003f46270 */
[----:B------:R-:W-:-:S06]  /*0c80*/  @P0 VIADD R5, R5, 0x1 ;  /* 0x0000000105050836 */ /* 0x000fcc0000000000 */
[----:B------:R-:W-:Y:S01]  /*0c90*/  @!P2 IMAD.MOV R5, RZ, RZ, -R5 ;  /* 0x000000ffff05a224 */ /* 0x000fe200078e0a05 */
[----:B------:R-:W-:-:S05]  /*0ca0*/  @!P1 LOP3.LUT R5, RZ, R0, RZ, 0x33, !PT ;  /* 0x00000000ff059212 */ /* 0x000fca00078e33ff */
[----:B---3--:R-:W-:-:S05]  /*0cb0*/  IMAD.WIDE R10, R5, 0x4, R22 ;  /* 0x00000004050a7825 */ /* 0x008fca00078e0216 */
[----:B------:R-:W3:Y:S01]  /*0cc0*/  LDG.E R30, desc[UR4][R10.64] ;  /* 0x000000040a1e7981 */ /* 0x000ee2000c1e1900 */
[----:B-1----:R-:W-:-:S04]  /*0cd0*/  IMAD.WIDE R16, R27, 0x4, R16 ;  /* 0x000000041b107825 */ /* 0x002fc800078e0210 */
[----:B------:R-:W-:Y:S01]  /*0ce0*/  IMAD.WIDE R28, R5, 0x4, R24 ;  /* 0x00000004051c7825 */ /* 0x000fe200078e0218 */
[----:B------:R-:W5:Y:S04]  /*0cf0*/  LDG.E R8, desc[UR4][R16.64] ;  /* 0x0000000410087981 */ /* 0x000f68000c1e1900 */
[----:B------:R-:W5:Y:S01]  /*0d00*/  LDG.E R9, desc[UR4][R28.64] ;  /* 0x000000041c097981 */ /* 0x000f62000c1e1900 */
[-C--:B------:R-:W-:Y:S01]  /*0d10*/  IABS R12, R2.reuse ;  /* 0x00000002000c7213 */ /* 0x080fe20000000000 */
[----:B------:R-:W-:Y:S01]  /*0d20*/  IMAD.MOV.U32 R32, RZ, RZ, 0x0 ;  /* 0x00000000ff207424 */ /* 0x000fe200078e00ff */
[----:B------:R-:W-:Y:S01]  /*0d30*/  IABS R13, R2 ;  /* 0x00000002000d7213 */ /* 0x000fe20000000000 */
[----:B------:R-:W-:Y:S01]  /*0d40*/  BSSY.RECONVERGENT B0, `(.L_x_7) ;  /* 0x000002e000007945 */ /* 0x000fe20003800200 */
[----:B------:R-:W0:Y:S01]  /*0d50*/  I2F.RP R5, R12 ;  /* 0x0000000c00057306 */ /* 0x000e220000209400 */
[----:B------:R-:W-:-:S02]  /*0d60*/  MOV R33, 0x3fd80000 ;  /* 0x3fd8000000217802 */ /* 0x000fc40000000f00 */
[----:B------:R-:W-:-:S05]  /*0d70*/  IADD3 R13, PT, PT, RZ, -R13, RZ ;  /* 0x8000000dff0d7210 */ /* 0x000fca0007ffe0ff */
[----:B0-----:R-:W0:Y:S02]  /*0d80*/  MUFU.RCP R5, R5 ;  /* 0x0000000500057308 */ /* 0x001e240000001000 */
[----:B0-----:R-:W-:-:S06]  /*0d90*/  IADD3 R14, PT, PT, R5, 0xffffffe, RZ ;  /* 0x0ffffffe050e7810 */ /* 0x001fcc0007ffe0ff */
[----:B------:R0:W1:Y:S02]  /*0da0*/  F2I.FTZ.U32.TRUNC.NTZ R15, R14 ;  /* 0x0000000e000f7305 */ /* 0x000064000021f000 */
[----:B0-----:R-:W-:Y:S02]  /*0db0*/  IMAD.MOV.U32 R14, RZ, RZ, RZ ;  /* 0x000000ffff0e7224 */ /* 0x001fe400078e00ff */
[----:B-1----:R-:W-:-:S04]  /*0dc0*/  IMAD.MOV R7, RZ, RZ, -R15 ;  /* 0x000000ffff077224 */ /* 0x002fc800078e0a0f */
[----:B------:R-:W-:-:S04]  /*0dd0*/  IMAD R7, R7, R12, RZ ;  /* 0x0000000c07077224 */ /* 0x000fc800078e02ff */
[----:B------:R-:W-:-:S06]  /*0de0*/  IMAD.HI.U32 R7, R15, R7, R14 ;  /* 0x000000070f077227 */ /* 0x000fcc00078e000e */
[----:B------:R-:W-:-:S04]  /*0df0*/  IMAD.HI.U32 R5, R7, R6, RZ ;  /* 0x0000000607057227 */ /* 0x000fc800078e00ff */
[----:B------:R-:W-:-:S05]  /*0e00*/  IMAD R13, R5, R13, R6 ;  /* 0x0000000d050d7224 */ /* 0x000fca00078e0206 */
[----:B------:R-:W-:-:S13]  /*0e10*/  ISETP.GT.U32.AND P1, PT, R12, R13, PT ;  /* 0x0000000d0c00720c */ /* 0x000fda0003f24070 */
[----:B------:R-:W-:Y:S02]  /*0e20*/  @!P1 IMAD.IADD R13, R13, 0x1, -R12 ;  /* 0x000000010d0d9824 */ /* 0x000fe400078e0a0c */
[----:B------:R-:W-:Y:S01]  /*0e30*/  @!P1 VIADD R5, R5, 0x1 ;  /* 0x0000000105059836 */ /* 0x000fe20000000000 */
[----:B------:R-:W-:Y:S02]  /*0e40*/  ISETP.NE.AND P1, PT, R2, RZ, PT ;  /* 0x000000ff0200720c */ /* 0x000fe40003f25270 */
[----:B------:R-:W-:-:S13]  /*0e50*/  ISETP.GE.U32.AND P0, PT, R13, R12, PT ;  /* 0x0000000c0d00720c */ /* 0x000fda0003f06070 */
[----:B------:R-:W-:Y:S01]  /*0e60*/  @P0 IADD3 R5, PT, PT, R5, 0x1, RZ ;  /* 0x0000000105050810 */ /* 0x000fe20007ffe0ff */
[----:B---3--:R-:W0:Y:S01]  /*0e70*/  F2F.F64.F32 R30, R30 ;  /* 0x0000001e001e7310 */ /* 0x008e220000201800 */
[----:B-----5:R-:W-:Y:S01]  /*0e80*/  FADD R8, R8, -R9 ;  /* 0x8000000908087221 */ /* 0x020fe20000000000 */
[----:B0-----:R-:W-:-:S06]  /*0e90*/  DADD R10, R30, UR6 ;  /* 0x000000061e0a7e29 */ /* 0x001fcc0008000000 */
[----:B------:R0:W1:Y:S08]  /*0ea0*/  F2F.F64.F32 R30, R8 ;  /* 0x00000008001e7310 */ /* 0x0000700000201800 */
[----:B------:R-:W3:Y:S01]  /*0eb0*/  MUFU.RSQ64H R29, R11 ;  /* 0x0000000b001d7308 */ /* 0x000ee20000001c00 */
[----:B------:R-:W-:-:S05]  /*0ec0*/  VIADD R28, R11, 0xfcb00000 ;  /* 0xfcb000000b1c7836 */ /* 0x000fca0000000000 */
[----:B------:R-:W-:Y:S01]  /*0ed0*/  ISETP.GE.U32.AND P0, PT, R28, 0x7ca00000, PT ;  /* 0x7ca000001c00780c */ /* 0x000fe20003f06070 */
[----:B---3--:R-:W-:-:S08]  /*0ee0*/  DMUL R14, R28, R28 ;  /* 0x0000001c1c0e7228 */ /* 0x008fd00000000000 */
[----:B------:R-:W-:-:S08]  /*0ef0*/  DFMA R6, R10, -R14, 1 ;  /* 0x3ff000000a06742b */ /* 0x000fd0000000080e */
[----:B------:R-:W-:Y:S02]  /*0f00*/  DFMA R32, R6, R32, 0.5 ;  /* 0x3fe000000620742b */ /* 0x000fe40000000020 */
[----:B------:R-:W-:-:S08]  /*0f10*/  DMUL R6, R28, R6 ;  /* 0x000000061c067228 */ /* 0x000fd00000000000 */
[----:B------:R-:W-:Y:S01]  /*0f20*/  DFMA R32, R32, R6, R28 ;  /* 0x000000062020722b */ /* 0x000fe2000000001c */
[----:B------:R-:W-:-:S04]  /*0f30*/  LOP3.LUT R6, R27, R2, RZ, 0x3c, !PT ;  /* 0x000000021b067212 */ /* 0x000fc800078e3cff */
[----:B------:R-:W-:-:S03]  /*0f40*/  ISETP.GE.AND P2, PT, R6, RZ, PT ;  /* 0x000000ff0600720c */ /* 0x000fc60003f46270 */
[----:B------:R-:W-:Y:S02]  /*0f50*/  DMUL R14, R10, R32 ;  /* 0x000000200a0e7228 */ /* 0x000fe40000000000 */
[----:B------:R-:W-:Y:S01]  /*0f60*/  VIADD R9, R33, 0xfff00000 ;  /* 0xfff0000021097836 */ /* 0x000fe20000000000 */
[----:B0-----:R-:W-:-:S05]  /*0f70*/  MOV R8, R32 ;  /* 0x0000002000087202 */ /* 0x001fca0000000f00 */
[----:B------:R-:W-:Y:S02]  /*0f80*/  DFMA R12, R14, -R14, R10 ;  /* 0x8000000e0e0c722b */ /* 0x000fe4000000000a */
[----:B------:R-:W-:Y:S01]  /*0f90*/  @!P2 IMAD.MOV R5, RZ, RZ, -R5 ;  /* 0x000000ffff05a224 */ /* 0x000fe200078e0a05 */
[----:B------:R-:W-:-:S05]  /*0fa0*/  @!P1 LOP3.LUT R5, RZ, R2, RZ, 0x33, !PT ;  /* 0x00000002ff059212 */ /* 0x000fca00078e33ff */
[----:B------:R-:W-:Y:S01]  /*0fb0*/  DFMA R6, R12, R8, R14 ;  /* 0x000000080c06722b */ /* 0x000fe2000000000e */
[----:B-1----:R-:W-:Y:S10]  /*0fc0*/  @!P0 BRA `(.L_x_8) ;  /* 0x0000000000148947 */ /* 0x002ff40003800000 */
[----:B------:R-:W-:Y:S01]  /*0fd0*/  IMAD.MOV.U32 R8, RZ, RZ, R32 ;  /* 0x000000ffff087224 */ /* 0x000fe200078e0020 */
[----:B------:R-:W-:-:S07]  /*0fe0*/  MOV R6, 0x1000 ;  /* 0x0000100000067802 */ /* 0x000fce0000000f00 */
[----:B--2-4-:R-:W-:Y:S05]  /*0ff0*/  CALL.REL.NOINC `($__internal_1_$__cuda_sm20_dsqrt_rn_f64_mediumpath_v1) ;  /* 0x0000001c00607944 */ /* 0x014fea0003c00000 */
[----:B------:R-:W-:Y:S01]  /*1000*/  IMAD.MOV.U32 R6, RZ, RZ, R8 ;  /* 0x000000ffff067224 */ /* 0x000fe200078e0008 */
[----:B------:R-:W-:-:S07]  /*1010*/  MOV R7, R9 ;  /* 0x0000000900077202 */ /* 0x000fce0000000f00 */
.L_x_8:
[----:B------:R-:W-:Y:S05]  /*1020*/  BSYNC.RECONVERGENT B0 ;  /* 0x0000000000007941 */ /* 0x000fea0003800200 */
.L_x_7:
        /* <DEDUP_REMOVED lines=15> */
[----:B------:R-:W-:Y:S01]  /*1120*/  IMAD.MOV.U32 R9, RZ, RZ, R7 ;  /* 0x000000ffff097224 */ /* 0x000fe200078e0007 */
[----:B------:R-:W-:-:S07]  /*1130*/  MOV R10, 0x1150 ;  /* 0x00001150000a7802 */ /* 0x000fce0000000f00 */
[----:B--2-4-:R-:W-:Y:S05]  /*1140*/  CALL.REL.NOINC `($__internal_0_$__cuda_sm20_div_rn_f64_full) ;  /* 0x0000001400807944 */ /* 0x014fea0003c00000 */
.L_x_10:
[----:B------:R-:W-:Y:S05]  /*1150*/  BSYNC.RECONVERGENT B0 ;  /* 0x0000000000007941 */ /* 0x000fea0003800200 */
.L_x_9:
[----:B----4-:R-:W-:-:S04]  /*1160*/  IMAD.WIDE R12, R5, 0x4, R20 ;  /* 0x00000004050c7825 */ /* 0x010fc800078e0214 */
[----:B--2---:R-:W-:Y:S01]  /*1170*/  IMAD.WIDE R14, R5, 0x4, R18 ;  /* 0x00000004050e7825 */ /* 0x004fe200078e0212 */
[----:B------:R-:W2:Y:S04]  /*1180*/  LDG.E R10, desc[UR4][R12.64] ;  /* 0x000000040c0a7981 */ /* 0x000ea8000c1e1900 */
[----:B------:R0:W2:Y:S01]  /*1190*/  LDG.E R11, desc[UR4][R14.64] ;  /* 0x000000040e0b7981 */ /* 0x0000a2000c1e1900 */
[----:B------:R-:W-:Y:S01]  /*11a0*/  IABS R29, R0 ;  /* 0x00000000001d7213 */ /* 0x000fe20000000000 */
[----:B------:R-:W-:Y:S01]  /*11b0*/  IMAD.IADD R5, R3, 0x1, R27 ;  /* 0x0000000103057824 */ /* 0x000fe200078e021b */
[----:B------:R-:W2:Y:S04]  /*11c0*/  F2F.F32.F64 R8, R8 ;  /* 0x0000000800087310 */ /* 0x000ea80000301000 */
[----:B0-----:R-:W-:-:S04]  /*11d0*/  IABS R14, R5 ;  /* 0x00000005000e7213 */ /* 0x001fc80000000000 */
[----:B------:R-:W0:Y:S01]  /*11e0*/  I2F.RP R26, R29 ;  /* 0x0000001d001a7306 */ /* 0x000e220000209400 */
[----:B------:R-:W-:-:S07]  /*11f0*/  IABS R15, R0 ;  /* 0x00000000000f7213 */ /* 0x000fce0000000000 */
[----:B0-----:R-:W0:Y:S02]  /*1200*/  MUFU.RCP R26, R26 ;  /* 0x0000001a001a7308 */ /* 0x001e240000001000 */
[----:B0-----:R-:W-:-:S06]  /*1210*/  IADD3 R6, PT, PT, R26, 0xffffffe, RZ ;  /* 0x0ffffffe1a067810 */ /* 0x001fcc0007ffe0ff */
[----:B------:R0:W1:Y:S02]  /*1220*/  F2I.FTZ.U32.TRUNC.NTZ R7, R6 ;  /* 0x0000000600077305 */ /* 0x000064000021f000 */
[----:B0-----:R-:W-:Y:S01]  /*1230*/  MOV R6, RZ ;  /* 0x000000ff00067202 */ /* 0x001fe20000000f00 */
[----:B-1----:R-:W-:-:S04]  /*1240*/  IMAD.MOV R28, RZ, RZ, -R7 ;  /* 0x000000ffff1c7224 */ /* 0x002fc800078e0a07 */
[----:B------:R-:W-:-:S04]  /*1250*/  IMAD R13, R28, R29, RZ ;  /* 0x0000001d1c0d7224 */ /* 0x000fc800078e02ff */
[----:B------:R-:W-:-:S04]  /*1260*/  IMAD.HI.U32 R12, R7, R13, R6 ;  /* 0x0000000d070c7227 */ /* 0x000fc800078e0006 */
[----:B------:R-:W-:Y:S01]  /*1270*/  IMAD.MOV.U32 R13, RZ, RZ, R14 ;  /* 0x000000ffff0d7224 */ /* 0x000fe200078e000e */
[----:B------:R-:W-:Y:S01]  /*1280*/  LOP3.LUT R14, R5, R0, RZ, 0x3c, !PT ;  /* 0x00000000050e7212 */ /* 0x000fe200078e3cff */
[----:B------:R-:W-:Y:S02]  /*1290*/  IMAD.MOV R6, RZ, RZ, -R15 ;  /* 0x000000ffff067224 */ /* 0x000fe400078e0a0f */
[----:B------:R-:W-:Y:S01]  /*12a0*/  IMAD.HI.U32 R12, R12, R13, RZ ;  /* 0x0000000d0c0c7227 */ /* 0x000fe200078e00ff */
[----:B------:R-:W-:-:S03]  /*12b0*/  ISETP.GE.AND P2, PT, R14, RZ, PT ;  /* 0x000000ff0e00720c */ /* 0x000fc60003f46270 */
[----:B------:R-:W-:-:S05]  /*12c0*/  IMAD R6, R12, R6, R13 ;  /* 0x000000060c067224 */ /* 0x000fca00078e020d */
[----:B------:R-:W-:-:S13]  /*12d0*/  ISETP.GT.U32.AND P1, PT, R29, R6, PT ;  /* 0x000000061d00720c */ /* 0x000fda0003f24070 */
[-C--:B------:R-:W-:Y:S01]  /*12e0*/  @!P1 IADD3 R6, PT, PT, R6, -R29.reuse, RZ ;  /* 0x8000001d06069210 */ /* 0x080fe20007ffe0ff */
[----:B------:R-:W-:Y:S01]  /*12f0*/  @!P1 VIADD R12, R12, 0x1 ;  /* 0x000000010c0c9836 */ /* 0x000fe20000000000 */
[----:B------:R-:W-:Y:S02]  /*1300*/  ISETP.NE.AND P1, PT, R0, RZ, PT ;  /* 0x000000ff0000720c */ /* 0x000fe40003f25270 */
[----:B------:R-:W-:Y:S02]  /*1310*/  ISETP.GE.U32.AND P0, PT, R6, R29, PT ;  /* 0x0000001d0600720c */ /* 0x000fe40003f06070 */
[----:B------:R-:W0:Y:S11]  /*1320*/  LDC.64 R6, c[0x0][0x380] ;  /* 0x0000e000ff067b82 */ /* 0x000e360000000a00 */
[----:B------:R-:W-:-:S05]  /*1330*/  @P0 VIADD R12, R12, 0x1 ;  /* 0x000000010c0c0836 */ /* 0x000fca0000000000 */
[----:B------:R-:W-:-:S05]  /*1340*/  MOV R15, R12 ;  /* 0x0000000c000f7202 */ /* 0x000fca0000000f00 */
[----:B------:R-:W-:Y:S01]  /*1350*/  @!P2 IMAD.MOV R15, RZ, RZ, -R15 ;  /* 0x000000ffff0fa224 */ /* 0x000fe200078e0a0f */
[----:B------:R-:W-:Y:S01]  /*1360*/  @!P1 LOP3.LUT R15, RZ, R0, RZ, 0x33, !PT ;  /* 0x00000000ff0f9212 */ /* 0x000fe200078e33ff */
[----:B0-----:R-:W-:-:S04]  /*1370*/  IMAD.WIDE R26, R27, 0x4, R6 ;  /* 0x000000041b1a7825 */ /* 0x001fc800078e0206 */
[----:B------:R-:W-:-:S04]  /*1380*/  IMAD.WIDE R6, R15, 0x4, R22 ;  /* 0x000000040f067825 */ /* 0x000fc800078e0216 */
[----:B------:R-:W-:-:S04]  /*1390*/  IMAD.WIDE R16, R3, 0x4, R16 ;  /* 0x0000000403107825 */ /* 0x000fc800078e0210 */
[----:B------:R-:W-:-:S04]  /*13a0*/  IMAD.WIDE R14, R15, 0x4, R24 ;  /* 0x000000040f0e7825 */ /* 0x000fc800078e0218 */
[----:B--2---:R-:W-:-:S05]  /*13b0*/  FFMA R29, R8, R10, R11 ;  /* 0x0000000a081d7223 */ /* 0x004fca000000000b */
[----:B------:R0:W-:Y:S04]  /*13c0*/  STG.E desc[UR4][R26.64], R29 ;  /* 0x0000001d1a007986 */ /* 0x0001e8000c101904 */
[----:B------:R-:W2:Y:S04]  /*13d0*/  LDG.E R12, desc[UR4][R6.64] ;  /* 0x00000004060c7981 */ /* 0x000ea8000c1e1900 */
[----:B------:R-:W3:Y:S04]  /*13e0*/  LDG.E R9, desc[UR4][R16.64] ;  /* 0x0000000410097981 */ /* 0x000ee8000c1e1900 */
[----:B------:R1:W3:Y:S01]  /*13f0*/  LDG.E R10, desc[UR4][R14.64] ;  /* 0x000000040e0a7981 */ /* 0x0002e2000c1e1900 */
[-C--:B------:R-:W-:Y:S01]  /*1400*/  IABS R11, R2.reuse ;  /* 0x00000002000b7213 */ /* 0x080fe20000000000 */
[----:B------:R-:W-:Y:S01]  /*1410*/  IMAD.MOV.U32 R34, RZ, RZ, 0x0 ;  /* 0x00000000ff227424 */ /* 0x000fe200078e00ff */
[----:B------:R-:W-:Y:S01]  /*1420*/  BSSY.RECONVERGENT B0, `(.L_x_11) ;  /* 0x0000032000007945 */ /* 0x000fe20003800200 */
[----:B------:R-:W-:Y:S01]  /*1430*/  IMAD.MOV.U32 R35, RZ, RZ, 0x3fd80000 ;  /* 0x3fd80000ff237424 */ /* 0x000fe200078e00ff */
[----:B------:R-:W4:Y:S01]  /*1440*/  I2F.RP R8, R11 ;  /* 0x0000000b00087306 */ /* 0x000f220000209400 */
[----:B-1----:R-:W-:-:S07]  /*1450*/  IABS R14, R2 ;  /* 0x00000002000e7213 */ /* 0x002fce0000000000 */
[----:B----4-:R-:W1:Y:S02]  /*1460*/  MUFU.RCP R8, R8 ;  /* 0x0000000800087308 */ /* 0x010e640000001000 */
[----:B-1----:R-:W-:-:S06]  /*1470*/  VIADD R30, R8, 0xffffffe ;  /* 0x0ffffffe081e7836 */ /* 0x002fcc0000000000 */
[----:B------:R-:W1:Y:S02]  /*1480*/  F2I.FTZ.U32.TRUNC.NTZ R7, R30 ;  /* 0x0000001e00077305 */ /* 0x000e64000021f000 */
[----:B-1----:R-:W-:-:S05]  /*1490*/  IADD3 R6, PT, PT, RZ, -R7, RZ ;  /* 0x80000007ff067210 */ /* 0x002fca0007ffe0ff */
[----:B------:R-:W-:Y:S02]  /*14a0*/  IMAD R15, R6, R11, RZ ;  /* 0x0000000b060f7224 */ /* 0x000fe400078e02ff */
[----:B------:R-:W-:-:S04]  /*14b0*/  IMAD.MOV.U32 R6, RZ, RZ, RZ ;  /* 0x000000ffff067224 */ /* 0x000fc800078e00ff */
[----:B------:R-:W-:-:S06]  /*14c0*/  IMAD.HI.U32 R6, R7, R15, R6 ;  /* 0x0000000f07067227 */ /* 0x000fcc00078e0006 */
[----:B------:R-:W-:Y:S01]  /*14d0*/  IMAD.HI.U32 R8, R6, R13, RZ ;  /* 0x0000000d06087227 */ /* 0x000fe200078e00ff */
[----:B--2---:R1:W2:Y:S03]  /*14e0*/  F2F.F64.F32 R32, R12 ;  /* 0x0000000c00207310 */ /* 0x0042a60000201800 */
[----:B-1----:R-:W-:Y:S02]  /*14f0*/  IMAD.MOV R12, RZ, RZ, -R14 ;  /* 0x000000ffff0c7224 */ /* 0x002fe400078e0a0e */
[----:B---3--:R-:W-:Y:S02]  /*1500*/  FADD R30, R9, -R10 ;  /* 0x8000000a091e7221 */ /* 0x008fe40000000000 */
[----:B------:R-:W-:Y:S01]  /*1510*/  IMAD R12, R8, R12, R13 ;  /* 0x0000000c080c7224 */ /* 0x000fe200078e020d */
[----:B--2---:R-:W-:-:S03]  /*1520*/  DADD R32, R32, UR6 ;  /* 0x0000000620207e29 */ /* 0x004fc60008000000 */
[----:B------:R-:W1:Y:S01]  /*1530*/  F2F.F64.F32 R30, R30 ;  /* 0x0000001e001e7310 */ /* 0x000e620000201800 */
[----:B------:R-:W-:-:S07]  /*1540*/  ISETP.GT.U32.AND P1, PT, R11, R12, PT ;  /* 0x0000000c0b00720c */ /* 0x000fce0003f24070 */
[----:B0-----:R-:W0:Y:S01]  /*1550*/  MUFU.RSQ64H R29, R33 ;  /* 0x00000021001d7308 */ /* 0x001e220000001c00 */
[----:B------:R-:W-:-:S05]  /*1560*/  IADD3 R28, PT, PT, R33, -0x3500000, RZ ;  /* 0xfcb00000211c7810 */ /* 0x000fca0007ffe0ff */
[-C--:B------:R-:W-:Y:S01]  /*1570*/  @!P1 IADD3 R12, PT, PT, R12, -R11.reuse, RZ ;  /* 0x8000000b0c0c9210 */ /* 0x080fe20007ffe0ff */
[----:B------:R-:W-:Y:S01]  /*1580*/  @!P1 VIADD R8, R8, 0x1 ;  /* 0x0000000108089836 */ /* 0x000fe20000000000 */
[----:B------:R-:W-:Y:S02]  /*1590*/  ISETP.NE.AND P1, PT, R2, RZ, PT ;  /* 0x000000ff0200720c */ /* 0x000fe40003f25270 */
[----:B------:R-:W-:Y:S01]  /*15a0*/  ISETP.GE.U32.AND P0, PT, R12, R11, PT ;  /* 0x0000000b0c00720c */ /* 0x000fe20003f06070 */
[----:B0-----:R-:W-:-:S12]  /*15b0*/  DMUL R6, R28, R28 ;  /* 0x0000001c1c067228 */ /* 0x001fd80000000000 */
[----:B------:R-:W-:Y:S01]  /*15c0*/  @P0 VIADD R8, R8, 0x1 ;  /* 0x0000000108080836 */ /* 0x000fe20000000000 */
[----:B------:R-:W-:Y:S01]  /*15d0*/  ISETP.GE.U32.AND P0, PT, R28, 0x7ca00000, PT ;  /* 0x7ca000001c00780c */ /* 0x000fe20003f06070 */
[----:B------:R-:W-:-:S08]  /*15e0*/  DFMA R6, R32, -R6, 1 ;  /* 0x3ff000002006742b */ /* 0x000fd00000000806 */
[----:B------:R-:W-:Y:S02]  /*15f0*/  DFMA R34, R6, R34, 0.5 ;  /* 0x3fe000000622742b */ /* 0x000fe40000000022 */
[----:B------:R-:W-:-:S08]  /*1600*/  DMUL R6, R28, R6 ;  /* 0x000000061c067228 */ /* 0x000fd00000000000 */
[----:B------:R-:W-:Y:S01]  /*1610*/  DFMA R34, R34, R6, R28 ;  /* 0x000000062222722b */ /* 0x000fe2000000001c */
[----:B------:R-:W-:Y:S02]  /*1620*/  LOP3.LUT R6, R5, R2, RZ, 0x3c, !PT ;  /* 0x0000000205067212 */ /* 0x000fe400078e3cff */
[----:B------:R-:W-:Y:S02]  /*1630*/  MOV R7, R8 ;  /* 0x0000000800077202 */ /* 0x000fe40000000f00 */
[----:B------:R-:W-:-:S03]  /*1640*/  ISETP.GE.AND P2, PT, R6, RZ, PT ;  /* 0x000000ff0600720c */ /* 0x000fc60003f46270 */
[----:B------:R-:W-:Y:S02]  /*1650*/  DMUL R14, R32, R34 ;  /* 0x00000022200e7228 */ /* 0x000fe40000000000 */
[----:B------:R-:W-:Y:S01]  /*1660*/  VIADD R9, R35, 0xfff00000 ;  /* 0xfff0000023097836 */ /* 0x000fe20000000000 */
[----:B------:R-:W-:-:S05]  /*1670*/  MOV R8, R34 ;  /* 0x0000002200087202 */ /* 0x000fca0000000f00 */
[----:B------:R-:W-:Y:S02]  /*1680*/  DFMA R12, R14, -R14, R32 ;  /* 0x8000000e0e0c722b */ /* 0x000fe40000000020 */
[----:B------:R-:W-:Y:S01]  /*1690*/  @!P2 IMAD.MOV R7, RZ, RZ, -R7 ;  /* 0x000000ffff07a224 */ /* 0x000fe200078e0a07 */
[----:B------:R-:W-:-:S05]  /*16a0*/  @!P1 LOP3.LUT R7, RZ, R2, RZ, 0x33, !PT ;  /* 0x00000002ff079212 */ /* 0x000fca00078e33ff */
[----:B------:R-:W-:Y:S01]  /*16b0*/  DFMA R10, R12, R8, R14 ;  /* 0x000000080c0a722b */ /* 0x000fe2000000000e */
[----:B-1----:R-:W-:Y:S10]  /*16c0*/  @!P0 BRA `(.L_x_12) ;  /* 0x00000000001c8947 */ /* 0x002ff40003800000 */
[----:B------:R-:W-:Y:S01]  /*16d0*/  IMAD.MOV.U32 R8, RZ, RZ, R34 ;  /* 0x000000ffff087224 */ /* 0x000fe200078e0022 */
[----:B------:R-:W-:Y:S01]  /*16e0*/  MOV R11, R33 ;  /* 0x00000021000b7202 */ /* 0x000fe20000000f00 */
[----:B------:R-:W-:Y:S01]  /*16f0*/  IMAD.MOV.U32 R10, RZ, RZ, R32 ;  /* 0x000000ffff0a7224 */ /* 0x000fe200078e0020 */
[----:B------:R-:W-:-:S07]  /*1700*/  MOV R6, 0x1720 ;  /* 0x0000172000067802 */ /* 0x000fce0000000f00 */
[----:B------:R-:W-:Y:S05]  /*1710*/  CALL.REL.NOINC `($__internal_1_$__cuda_sm20_dsqrt_rn_f64_mediumpath_v1) ;  /* 0x0000001400987944 */ /* 0x000fea0003c00000 */
[----:B------:R-:W-:Y:S02]  /*1720*/  IMAD.MOV.U32 R10, RZ, RZ, R8 ;  /* 0x000000ffff0a7224 */ /* 0x000fe400078e0008 */
[----:B------:R-:W-:-:S07]  /*1730*/  IMAD.MOV.U32 R11, RZ, RZ, R9 ;  /* 0x000000ffff0b7224 */ /* 0x000fce00078e0009 */
.L_x_12:
[----:B------:R-:W-:Y:S05]  /*1740*/  BSYNC.RECONVERGENT B0 ;  /* 0x0000000000007941 */ /* 0x000fea0003800200 */
.L_x_11:
[----:B------:R-:W0:Y:S01]  /*1750*/  MUFU.RCP64H R9, R11 ;  /* 0x0000000b00097308 */ /* 0x000e220000001800 */
[----:B------:R-:W-:Y:S01]  /*1760*/  MOV R8, 0x1 ;  /* 0x0000000100087802 */ /* 0x000fe20000000f00 */
[----:B------:R-:W-:Y:S01]  /*1770*/  BSSY.RECONVERGENT B0, `(.L_x_13) ;  /* 0x0000011000007945 */ /* 0x000fe20003800200 */
[----:B------:R-:W-:-:S04]  /*1780*/  FSETP.GEU.AND P1, PT, |R31|, 6.5827683646048100446e-37, PT ;  /* 0x036000001f00780b */ /* 0x000fc80003f2e200 */
        /* <DEDUP_REMOVED lines=12> */
[----:B------:R-:W-:Y:S01]  /*1850*/  MOV R10, 0x1880 ;  /* 0x00001880000a7802 */ /* 0x000fe20000000f00 */
[----:B------:R-:W-:-:S07]  /*1860*/  IMAD.MOV.U32 R9, RZ, RZ, R11 ;  /* 0x000000ffff097224 */ /* 0x000fce00078e000b */
[----:B------:R-:W-:Y:S05]  /*1870*/  CALL.REL.NOINC `($__internal_0_$__cuda_sm20_div_rn_f64_full) ;  /* 0x0000000c00b47944 */ /* 0x000fea0003c00000 */
.L_x_14:
[----:B------:R-:W-:Y:S05]  /*1880*/  BSYNC.RECONVERGENT B0 ;  /* 0x0000000000007941 */ /* 0x000fea0003800200 */
.L_x_13:
[----:B------:R-:W-:-:S04]  /*1890*/  IMAD.WIDE R14, R7, 0x4, R20 ;  /* 0x00000004070e7825 */ /* 0x000fc800078e0214 */
[----:B------:R-:W-:Y:S01]  /*18a0*/  IMAD.WIDE R28, R7, 0x4, R18 ;  /* 0x00000004071c7825 */ /* 0x000fe200078e0212 */
[----:B------:R-:W2:Y:S04]  /*18b0*/  LDG.E R6, desc[UR4][R14.64] ;  /* 0x000000040e067981 */ /* 0x000ea8000c1e1900 */
[----:B------:R0:W2:Y:S01]  /*18c0*/  LDG.E R7, desc[UR4][R28.64] ;  /* 0x000000041c077981 */ /* 0x0000a2000c1e1900 */
[-C--:B------:R-:W-:Y:S01]  /*18d0*/  IABS R12, R0.reuse ;  /* 0x00000000000c7213 */ /* 0x080fe20000000000 */
[C---:B------:R-:W-:Y:S01]  /*18e0*/  IMAD.IADD R5, R3.reuse, 0x1, R5 ;  /* 0x0000000103057824 */ /* 0x040fe200078e0205 */
[----:B------:R-:W2:Y:S01]  /*18f0*/  F2F.F32.F64 R8, R8 ;  /* 0x0000000800087310 */ /* 0x000ea20000301000 */
[----:B------:R-:W-:Y:S01]  /*1900*/  IMAD.WIDE R26, R3, 0x4, R26 ;  /* 0x00000004031a7825 */ /* 0x000fe200078e021a */
[----:B0-----:R-:W-:-:S06]  /*1910*/  IABS R28, R0 ;  /* 0x00000000001c7213 */ /* 0x001fcc0000000000 */
[----:B------:R-:W0:Y:S08]  /*1920*/  I2F.RP R13, R12 ;  /* 0x0000000c000d7306 */ /* 0x000e300000209400 */
[----:B0-----:R-:W0:Y:S02]  /*1930*/  MUFU.RCP R13, R13 ;  /* 0x0000000d000d7308 */ /* 0x001e240000001000 */
[----:B0-----:R-:W-:-:S02]  /*1940*/  IADD3 R10, PT, PT, R13, 0xffffffe, RZ ;  /* 0x0ffffffe0d0a7810 */ /* 0x001fc40007ffe0ff */
[----:B------:R-:W-:-:S04]  /*1950*/  IABS R13, R5 ;  /* 0x00000005000d7213 */ /* 0x000fc80000000000 */
[----:B------:R0:W1:Y:S02]  /*1960*/  F2I.FTZ.U32.TRUNC.NTZ R11, R10 ;  /* 0x0000000a000b7305 */ /* 0x000064000021f000 */
[----:B0-----:R-:W-:Y:S01]  /*1970*/  MOV R10, RZ ;  /* 0x000000ff000a7202 */ /* 0x001fe20000000f00 */
[----:B-1----:R-:W-:-:S04]  /*1980*/  IMAD.MOV R31, RZ, RZ, -R11 ;  /* 0x000000ffff1f7224 */ /* 0x002fc800078e0a0b */
        /* <DEDUP_REMOVED lines=14> */
[----:B------:R-:W-:Y:S01]  /*1a70*/  @!P1 LOP3.LUT R10, RZ, R0, RZ, 0x33, !PT ;  /* 0x00000000ff0a9212 */ /* 0x000fe200078e33ff */
[----:B------:R-:W-:-:S04]  /*1a80*/  IMAD.WIDE R16, R3, 0x4, R16 ;  /* 0x0000000403107825 */ /* 0x000fc800078e0210 */
[----:B------:R-:W-:-:S04]  /*1a90*/  IMAD.WIDE R14, R10, 0x4, R24 ;  /* 0x000000040a0e7825 */ /* 0x000fc800078e0218 */
[----:B--2---:R-:W-:Y:S01]  /*1aa0*/  FFMA R29, R8, R6, R7 ;  /* 0x00000006081d7223 */ /* 0x004fe20000000007 */
[----:B------:R-:W-:-:S04]  /*1ab0*/  IMAD.WIDE R6, R10, 0x4, R22 ;  /* 0x000000040a067825 */ /* 0x000fc800078e0216 */
[----:B------:R0:W-:Y:S04]  /*1ac0*/  STG.E desc[UR4][R26.64], R29 ;  /* 0x0000001d1a007986 */ /* 0x0001e8000c101904 */
[----:B------:R-:W2:Y:S04]  /*1ad0*/  LDG.E R12, desc[UR4][R6.64] ;  /* 0x00000004060c7981 */ /* 0x000ea8000c1e1900 */
[----:B------:R-:W3:Y:S04]  /*1ae0*/  LDG.E R9, desc[UR4][R16.64] ;  /* 0x0000000410097981 */ /* 0x000ee8000c1e1900 */
[----:B------:R1:W3:Y:S01]  /*1af0*/  LDG.E R10, desc[UR4][R14.64] ;  /* 0x000000040e0a7981 */ /* 0x0002e2000c1e1900 */
[-C--:B------:R-:W-:Y:S01]  /*1b00*/  IABS R11, R2.reuse ;  /* 0x00000002000b7213 */ /* 0x080fe20000000000 */
[----:B------:R-:W-:Y:S01]  /*1b10*/  IMAD.MOV.U32 R34, RZ, RZ, 0x0 ;  /* 0x00000000ff227424 */ /* 0x000fe200078e00ff */
[----:B------:R-:W-:Y:S01]  /*1b20*/  MOV R35, 0x3fd80000 ;  /* 0x3fd8000000237802 */ /* 0x000fe20000000f00 */
[----:B------:R-:W-:Y:S01]  /*1b30*/  BSSY.RECONVERGENT B0, `(.L_x_15) ;  /* 0x0000031000007945 */ /* 0x000fe20003800200 */
[----:B------:R-:W4:Y:S01]  /*1b40*/  I2F.RP R8, R11 ;  /* 0x0000000b00087306 */ /* 0x000f220000209400 */
[----:B-1----:R-:W-:-:S07]  /*1b50*/  IABS R14, R2 ;  /* 0x00000002000e7213 */ /* 0x002fce0000000000 */
[----:B----4-:R-:W1:Y:S02]  /*1b60*/  MUFU.RCP R8, R8 ;  /* 0x0000000800087308 */ /* 0x010e640000001000 */
[----:B-1----:R-:W-:-:S06]  /*1b70*/  IADD3 R30, PT, PT, R8, 0xffffffe, RZ ;  /* 0x0ffffffe081e7810 */ /* 0x002fcc0007ffe0ff */
[----:B------:R-:W1:Y:S02]  /*1b80*/  F2I.FTZ.U32.TRUNC.NTZ R7, R30 ;  /* 0x0000001e00077305 */ /* 0x000e64000021f000 */
[----:B-1----:R-:W-:-:S04]  /*1b90*/  IMAD.MOV R6, RZ, RZ, -R7 ;  /* 0x000000ffff067224 */ /* 0x002fc800078e0a07 */
[----:B------:R-:W-:Y:S02]  /*1ba0*/  IMAD R15, R6, R11, RZ ;  /* 0x0000000b060f7224 */ /* 0x000fe400078e02ff */
[----:B------:R-:W-:-:S04]  /*1bb0*/  IMAD.MOV.U32 R6, RZ, RZ, RZ ;  /* 0x000000ffff067224 */ /* 0x000fc800078e00ff */
[----:B------:R-:W-:-:S06]  /*1bc0*/  IMAD.HI.U32 R6, R7, R15, R6 ;  /* 0x0000000f07067227 */ /* 0x000fcc00078e0006 */
[----:B------:R-:W-:Y:S01]  /*1bd0*/  IMAD.HI.U32 R8, R6, R13, RZ ;  /* 0x0000000d06087227 */ /* 0x000fe200078e00ff */
[----:B--2---:R1:W2:Y:S02]  /*1be0*/  F2F.F64.F32 R32, R12 ;  /* 0x0000000c00207310 */ /* 0x0042a40000201800 */
[----:B-1----:R-:W-:Y:S01]  /*1bf0*/  IADD3 R12, PT, PT, RZ, -R14, RZ ;  /* 0x8000000eff0c7210 */ /* 0x002fe20007ffe0ff */
[----:B---3--:R-:W-:-:S04]  /*1c00*/  FADD R30, R9, -R10 ;  /* 0x8000000a091e7221 */ /* 0x008fc80000000000 */
[----:B------:R-:W-:Y:S01]  /*1c10*/  IMAD R12, R8, R12, R13 ;  /* 0x0000000c080c7224 */ /* 0x000fe200078e020d */
[----:B--2---:R-:W-:Y:S01]  /*1c20*/  DADD R32, R32, UR6 ;  /* 0x0000000620207e29 */ /* 0x004fe20008000000 */
[----:B------:R-:W1:Y:S03]  /*1c30*/  F2F.F64.F32 R30, R30 ;  /* 0x0000001e001e7310 */ /* 0x000e660000201800 */
[----:B------:R-:W-:-:S05]  /*1c40*/  ISETP.GT.U32.AND P1, PT, R11, R12, PT ;  /* 0x0000000c0b00720c */ /* 0x000fca0003f24070 */
[----:B0-----:R-:W0:Y:S01]  /*1c50*/  MUFU.RSQ64H R29, R33 ;  /* 0x00000021001d7308 */ /* 0x001e220000001c00 */
[----:B------:R-:W-:-:S07]  /*1c60*/  VIADD R28, R33, 0xfcb00000 ;  /* 0xfcb00000211c7836 */ /* 0x000fce0000000000 */
[----:B------:R-:W-:Y:S02]  /*1c70*/  @!P1 IMAD.IADD R12, R12, 0x1, -R11 ;  /* 0x000000010c0c9824 */ /* 0x000fe400078e0a0b */
[----:B------:R-:W-:Y:S01]  /*1c80*/  @!P1 VIADD R8, R8, 0x1 ;  /* 0x0000000108089836 */ /* 0x000fe20000000000 */
[----:B------:R-:W-:Y:S02]  /*1c90*/  ISETP.NE.AND P1, PT, R2, RZ, PT ;  /* 0x000000ff0200720c */ /* 0x000fe40003f25270 */
[----:B------:R-:W-:Y:S01]  /*1ca0*/  ISETP.GE.U32.AND P0, PT, R12, R11, PT ;  /* 0x0000000b0c00720c */ /* 0x000fe20003f06070 */
[----:B0-----:R-:W-:-:S08]  /*1cb0*/  DMUL R6, R28, R28 ;  /* 0x0000001c1c067228 */ /* 0x001fd00000000000 */
[----:B------:R-:W-:-:S04]  /*1cc0*/  DFMA R6, R32, -R6, 1 ;  /* 0x3ff000002006742b */ /* 0x000fc80000000806 */
[----:B------:R-:W-:Y:S02]  /*1cd0*/  @P0 IADD3 R8, PT, PT, R8, 0x1, RZ ;  /* 0x0000000108080810 */ /* 0x000fe40007ffe0ff */
[----:B------:R-:W-:Y:S02]  /*1ce0*/  ISETP.GE.U32.AND P0, PT, R28, 0x7ca00000, PT ;  /* 0x7ca000001c00780c */ /* 0x000fe40003f06070 */
[----:B------:R-:W-:Y:S02]  /*1cf0*/  DFMA R34, R6, R34, 0.5 ;  /* 0x3fe000000622742b */ /* 0x000fe40000000022 */
[----:B------:R-:W-:-:S08]  /*1d00*/  DMUL R6, R28, R6 ;  /* 0x000000061c067228 */ /* 0x000fd00000000000 */
[----:B------:R-:W-:Y:S01]  /*1d10*/  DFMA R34, R34, R6, R28 ;  /* 0x000000062222722b */ /* 0x000fe2000000001c */
[----:B------:R-:W-:Y:S01]  /*1d20*/  LOP3.LUT R6, R5, R2, RZ, 0x3c, !PT ;  /* 0x0000000205067212 */ /* 0x000fe200078e3cff */
[----:B------:R-:W-:-:S03]  /*1d30*/  IMAD.MOV.U32 R7, RZ, RZ, R8 ;  /* 0x000000ffff077224 */ /* 0x000fc600078e0008 */
[----:B------:R-:W-:-:S03]  /*1d40*/  ISETP.GE.AND P2, PT, R6, RZ, PT ;  /* 0x000000ff0600720c */ /* 0x000fc60003f46270 */
[----:B------:R-:W-:Y:S02]  /*1d50*/  DMUL R14, R32, R34 ;  /* 0x00000022200e7228 */ /* 0x000fe40000000000 */
[----:B------:R-:W-:Y:S02]  /*1d60*/  VIADD R9, R35, 0xfff00000 ;  /* 0xfff0000023097836 */ /* 0x000fe40000000000 */
[----:B------:R-:W-:-:S04]  /*1d70*/  IMAD.MOV.U32 R8, RZ, RZ, R34 ;  /* 0x000000ffff087224 */ /* 0x000fc800078e0022 */
[----:B------:R-:W-:Y:S02]  /*1d80*/  DFMA R12, R14, -R14, R32 ;  /* 0x8000000e0e0c722b */ /* 0x000fe40000000020 */
[----:B------:R-:W-:Y:S02]  /*1d90*/  @!P2 IADD3 R7, PT, PT, -R7, RZ, RZ ;  /* 0x000000ff0707a210 */ /* 0x000fe40007ffe1ff */
[----:B------:R-:W-:-:S04]  /*1da0*/  @!P1 LOP3.LUT R7, RZ, R2, RZ, 0x33, !PT ;  /* 0x00000002ff079212 */ /* 0x000fc800078e33ff */
[----:B------:R-:W-:Y:S01]  /*1db0*/  DFMA R10, R12, R8, R14 ;  /* 0x000000080c0a722b */ /* 0x000fe2000000000e */
[----:B-1----:R-:W-:Y:S10]  /*1dc0*/  @!P0 BRA `(.L_x_16) ;  /* 0x00000000001c8947 */ /* 0x002ff40003800000 */
[----:B------:R-:W-:Y:S01]  /*1dd0*/  IMAD.MOV.U32 R8, RZ, RZ, R34 ;  /* 0x000000ffff087224 */ /* 0x000fe200078e0022 */
[----:B------:R-:W-:Y:S01]  /*1de0*/  MOV R10, R32 ;  /* 0x00000020000a7202 */ /* 0x000fe20000000f00 */
[----:B------:R-:W-:Y:S01]  /*1df0*/  IMAD.MOV.U32 R11, RZ, RZ, R33 ;  /* 0x000000ffff0b7224 */ /* 0x000fe200078e0021 */
[----:B------:R-:W-:-:S07]  /*1e00*/  MOV R6, 0x1e20 ;  /* 0x00001e2000067802 */ /* 0x000fce0000000f00 */
[----:B------:R-:W-:Y:S05]  /*1e10*/  CALL.REL.NOINC `($__internal_1_$__cuda_sm20_dsqrt_rn_f64_mediumpath_v1) ;  /* 0x0000000c00d87944 */ /* 0x000fea0003c00000 */
[----:B------:R-:W-:Y:S01]  /*1e20*/  IMAD.MOV.U32 R10, RZ, RZ, R8 ;  /* 0x000000ffff0a7224 */ /* 0x000fe200078e0008 */
[----:B------:R-:W-:-:S07]  /*1e30*/  MOV R11, R9 ;  /* 0x00000009000b7202 */ /* 0x000fce0000000f00 */
.L_x_16:
[----:B------:R-:W-:Y:S05]  /*1e40*/  BSYNC.RECONVERGENT B0 ;  /* 0x0000000000007941 */ /* 0x000fea0003800200 */
.L_x_15:
        /* <DEDUP_REMOVED lines=16> */
[----:B------:R-:W-:Y:S02]  /*1f50*/  MOV R9, R11 ;  /* 0x0000000b00097202 */ /* 0x000fe40000000f00 */
[----:B------:R-:W-:-:S07]  /*1f60*/  MOV R10, 0x1f80 ;  /* 0x00001f80000a7802 */ /* 0x000fce0000000f00 */
[----:B------:R-:W-:Y:S05]  /*1f70*/  CALL.REL.NOINC `($__internal_0_$__cuda_sm20_div_rn_f64_full) ;  /* 0x0000000400f47944 */ /* 0x000fea0003c00000 */
.L_x_18:
[----:B------:R-:W-:Y:S05]  /*1f80*/  BSYNC.RECONVERGENT B0 ;  /* 0x0000000000007941 */ /* 0x000fea0003800200 */
.L_x_17:
[----:B------:R-:W-:-:S04]  /*1f90*/  IMAD.WIDE R14, R7, 0x4, R20 ;  /* 0x00000004070e7825 */ /* 0x000fc800078e0214 */
[----:B------:R-:W-:Y:S01]  /*1fa0*/  IMAD.WIDE R28, R7, 0x4, R18 ;  /* 0x00000004071c7825 */ /* 0x000fe200078e0212 */
[----:B------:R0:W2:Y:S04]  /*1fb0*/  LDG.E R6, desc[UR4][R14.64] ;  /* 0x000000040e067981 */ /* 0x0000a8000c1e1900 */
[----:B------:R1:W2:Y:S01]  /*1fc0*/  LDG.E R7, desc[UR4][R28.64] ;  /* 0x000000041c077981 */ /* 0x0002a2000c1e1900 */
[----:B------:R-:W-:Y:S01]  /*1fd0*/  IABS R12, R0 ;  /* 0x00000000000c7213 */ /* 0x000fe20000000000 */
[----:B------:R-:W-:Y:S01]  /*1fe0*/  IMAD.MOV.U32 R10, RZ, RZ, RZ ;  /* 0x000000ffff0a7224 */ /* 0x000fe200078e00ff */
[C---:B------:R-:W-:Y:S01]  /*1ff0*/  IADD3 R5, PT, PT, R3.reuse, R5, RZ ;  /* 0x0000000503057210 */ /* 0x040fe20007ffe0ff */
[----:B------:R-:W2:Y:S01]  /*2000*/  F2F.F32.F64 R8, R8 ;  /* 0x0000000800087310 */ /* 0x000ea20000301000 */
[----:B------:R-:W-:-:S02]  /*2010*/  IMAD.WIDE R26, R3, 0x4, R26 ;  /* 0x00000004031a7825 */ /* 0x000fc400078e021a */
[----:B0-----:R-:W-:Y:S02]  /*2020*/  IABS R14, R5 ;  /* 0x00000005000e7213 */ /* 0x001fe40000000000 */
[----:B-1----:R-:W-:-:S03]  /*2030*/  IABS R28, R0 ;  /* 0x00000000001c7213 */ /* 0x002fc60000000000 */
[----:B------:R-:W0:Y:S08]  /*2040*/  I2F.RP R13, R12 ;  /* 0x0000000c000d7306 */ /* 0x000e300000209400 */
[----:B0-----:R-:W0:Y:S02]  /*2050*/  MUFU.RCP R13, R13 ;  /* 0x0000000d000d7308 */ /* 0x001e240000001000 */
[----:B0-----:R-:W-:-:S02]  /*2060*/  VIADD R11, R13, 0xffffffe ;  /* 0x0ffffffe0d0b7836 */ /* 0x001fc40000000000 */
[----:B------:R-:W-:-:S04]  /*2070*/  IMAD.MOV R13, RZ, RZ, -R28 ;  /* 0x000000ffff0d7224 */ /* 0x000fc800078e0a1c */
[----:B------:R-:W0:Y:S02]  /*2080*/  F2I.FTZ.U32.TRUNC.NTZ R11, R11 ;  /* 0x0000000b000b7305 */ /* 0x000e24000021f000 */
[----:B0-----:R-:W-:-:S04]  /*2090*/  IMAD.MOV R31, RZ, RZ, -R11 ;  /* 0x000000ffff1f7224 */ /* 0x001fc800078e0a0b */
[----:B------:R-:W-:-:S04]  /*20a0*/  IMAD R15, R31, R12, RZ ;  /* 0x0000000c1f0f7224 */ /* 0x000fc800078e02ff */
[----:B------:R-:W-:Y:S01]  /*20b0*/  IMAD.HI.U32 R15, R11, R15, R10 ;  /* 0x0000000f0b0f7227 */ /* 0x000fe200078e000a */
[----:B------:R-:W-:-:S05]  /*20c0*/  MOV R10, R14 ;  /* 0x0000000e000a7202 */ /* 0x000fca0000000f00 */
[----:B------:R-:W-:-:S04]  /*20d0*/  IMAD.HI.U32 R11, R15, R10, RZ ;  /* 0x0000000a0f0b7227 */ /* 0x000fc800078e00ff */
[----:B------:R-:W-:-:S05]  /*20e0*/  IMAD R13, R11, R13, R10 ;  /* 0x0000000d0b0d7224 */ /* 0x000fca00078e020a */
[----:B------:R-:W-:-:S13]  /*20f0*/  ISETP.GT.U32.AND P1, PT, R12, R13, PT ;  /* 0x0000000d0c00720c */ /* 0x000fda0003f24070 */
[----:B------:R-:W-:Y:S02]  /*2100*/  @!P1 IMAD.IADD R13, R13, 0x1, -R12 ;  /* 0x000000010d0d9824 */ /* 0x000fe400078e0a0c */
[----:B------:R-:W-:Y:S01]  /*2110*/  @!P1 VIADD R11, R11, 0x1 ;  /* 0x000000010b0b9836 */ /* 0x000fe20000000000 */
[----:B------:R-:W-:Y:S02]  /*2120*/  ISETP.NE.AND P1, PT, R0, RZ, PT ;  /* 0x000000ff0000720c */ /* 0x000fe40003f25270 */
[----:B------:R-:W-:Y:S02]  /*2130*/  ISETP.GE.U32.AND P0, PT, R13, R12, PT ;  /* 0x0000000c0d00720c */ /* 0x000fe40003f06070 */
[----:B------:R-:W-:-:S04]  /*2140*/  LOP3.LUT R12, R5, R0, RZ, 0x3c, !PT ;  /* 0x00000000050c7212 */ /* 0x000fc800078e3cff */
[----:B------:R-:W-:-:S07]  /*2150*/  ISETP.GE.AND P2, PT, R12, RZ, PT ;  /* 0x000000ff0c00720c */ /* 0x000fce0003f46270 */
[----:B------:R-:W-:-:S06]  /*2160*/  @P0 IADD3 R11, PT, PT, R11, 0x1, RZ ;  /* 0x000000010b0b0810 */ /* 0x000fcc0007ffe0ff */
[----:B------:R-:W-:Y:S01]  /*2170*/  @!P2 IMAD.MOV R11, RZ, RZ, -R11 ;  /* 0x000000ffff0ba224 */ /* 0x000fe200078e0a0b */
[----:B------:R-:W-:-:S05]  /*2180*/  @!P1 LOP3.LUT R11, RZ, R0, RZ, 0x33, !PT ;  /* 0x00000000ff0b9212 */ /* 0x000fca00078e33ff */
[----:B------:R-:W-:-:S04]  /*2190*/  IMAD.WIDE R28, R11, 0x4, R22 ;  /* 0x000000040b1c7825 */ /* 0x000fc800078e0216 */
[----:B------:R-:W-:-:S04]  /*21a0*/  IMAD.WIDE R14, R11, 0x4, R24 ;  /* 0x000000040b0e7825 */ /* 0x000fc800078e0218 */
[----:B--2---:R-:W-:-:S05]  /*21b0*/  FFMA R13, R8, R6, R7 ;  /* 0x00000006080d7223 */ /* 0x004fca0000000007 */
[----:B------:R0:W-:Y:S04]  /*21c0*/  STG.E desc[UR4][R26.64], R13 ;  /* 0x0000000d1a007986 */ /* 0x0001e8000c101904 */
[----:B------:R-:W2:Y:S01]  /*21d0*/  LDG.E R30, desc[UR4][R28.64] ;  /* 0x000000041c1e7981 */ /* 0x000ea2000c1e1900 */
[----:B------:R-:W-:-:S03]  /*21e0*/  IMAD.WIDE R6, R3, 0x4, R16 ;  /* 0x0000000403067825 */ /* 0x000fc600078e0210 */
[----:B------:R-:W3:Y:S04]  /*21f0*/  LDG.E R11, desc[UR4][R14.64] ;  /* 0x000000040e0b7981 */ /* 0x000ee8000c1e1900 */
[----:B------:R1:W3:Y:S01]  /*2200*/  LDG.E R6, desc[UR4][R6.64] ;  /* 0x0000000406067981 */ /* 0x0002e2000c1e1900 */
[----:B------:R-:W-:-:S04]  /*2210*/  IABS R12, R2 ;  /* 0x00000002000c7213 */ /* 0x000fc80000000000 */
[----:B------:R-:W4:Y:S08]  /*2220*/  I2F.RP R31, R12 ;  /* 0x0000000c001f7306 */ /* 0x000f300000209400 */
[----:B----4-:R-:W4:Y:S02]  /*2230*/  MUFU.RCP R31, R31 ;  /* 0x0000001f001f7308 */ /* 0x010f240000001000 */
[----:B----4-:R-:W-:-:S06]  /*2240*/  VIADD R8, R31, 0xffffffe ;  /* 0x0ffffffe1f087836 */ /* 0x010fcc0000000000 */
[----:B------:R4:W1:Y:S01]  /*2250*/  F2I.FTZ.U32.TRUNC.NTZ R9, R8 ;  /* 0x0000000800097305 */ /* 0x000862000021f000 */
[----:B0-----:R-:W-:Y:S01]  /*2260*/  IABS R13, R2 ;  /* 0x00000002000d7213 */ /* 0x001fe20000000000 */
[----:B----4-:R-:W-:Y:S01]  /*2270*/  IMAD.MOV.U32 R8, RZ, RZ, RZ ;  /* 0x000000ffff087224 */ /* 0x010fe200078e00ff */
[----:B-1----:R-:W-:-:S05]  /*2280*/  IADD3 R7, PT, PT, RZ, -R9, RZ ;  /* 0x80000009ff077210 */ /* 0x002fca0007ffe0ff */
[----:B------:R-:W-:-:S04]  /*2290*/  IMAD R7, R7, R12, RZ ;  /* 0x0000000c07077224 */ /* 0x000fc800078e02ff */
[----:B------:R-:W-:-:S04]  /*22a0*/  IMAD.HI.U32 R7, R9, R7, R8 ;  /* 0x0000000709077227 */ /* 0x000fc800078e0008 */
[----:B------:R-:W-:Y:S02]  /*22b0*/  IMAD.MOV R13, RZ, RZ, -R13 ;  /* 0x000000ffff0d7224 */ /* 0x000fe400078e0a0d */
[----:B------:R-:W-:-:S04]  /*22c0*/  IMAD.HI.U32 R7, R7, R10, RZ ;  /* 0x0000000a07077227 */ /* 0x000fc800078e00ff */
[----:B------:R-:W-:-:S05]  /*22d0*/  IMAD R13, R7, R13, R10 ;  /* 0x0000000d070d7224 */ /* 0x000fca00078e020a */
[----:B------:R-:W-:Y:S01]  /*22e0*/  ISETP.GT.U32.AND P1, PT, R12, R13, PT ;  /* 0x0000000d0c00720c */ /* 0x000fe20003f24070 */
[----:B------:R-:W-:Y:S02]  /*22f0*/  IMAD.MOV.U32 R32, RZ, RZ, 0x0 ;  /* 0x00000000ff207424 */ /* 0x000fe400078e00ff */
[----:B------:R-:W-:-:S10]  /*2300*/  IMAD.MOV.U32 R33, RZ, RZ, 0x3fd80000 ;  /* 0x3fd80000ff217424 */ /* 0x000fd400078e00ff */
[----:B------:R-:W-:-:S04]  /*2310*/  @!P1 IADD3 R13, PT, PT, R13, -R12, RZ ;  /* 0x8000000c0d0d9210 */ /* 0x000fc80007ffe0ff */
[----:B------:R-:W-:Y:S01]  /*2320*/  ISETP.GE.U32.AND P0, PT, R13, R12, PT ;  /* 0x0000000c0d00720c */ /* 0x000fe20003f06070 */
[----:B------:R-:W-:Y:S01]  /*2330*/  @!P1 VIADD R7, R7, 0x1 ;  /* 0x0000000107079836 */ /* 0x000fe20000000000 */
[----:B------:R-:W-:-:S11]  /*2340*/  ISETP.NE.AND P1, PT, R2, RZ, PT ;  /* 0x000000ff0200720c */ /* 0x000fd60003f25270 */
[----:B------:R-:W-:Y:S01]  /*2350*/  @P0 VIADD R7, R7, 0x1 ;  /* 0x0000000107070836 */ /* 0x000fe20000000000 */
[----:B------:R-:W-:Y:S01]  /*2360*/  BSSY.RECONVERGENT B0, `(.L_x_19) ;  /* 0x000001e000007945 */ /* 0x000fe20003800200 */
[----:B--2---:R-:W0:Y:S02]  /*2370*/  F2F.F64.F32 R16, R30 ;  /* 0x0000001e00107310 */ /* 0x004e240000201800 */
[----:B0-----:R-:W-:-:S06]  /*2380*/  DADD R16, R16, UR6 ;  /* 0x0000000610107e29 */ /* 0x001fcc0008000000 */
[----:B------:R-:W0:Y:S04]  /*2390*/  MUFU.RSQ64H R29, R17 ;  /* 0x00000011001d7308 */ /* 0x000e280000001c00 */
[----:B------:R-:W-:-:S06]  /*23a0*/  IADD3 R28, PT, PT, R17, -0x3500000, RZ ;  /* 0xfcb00000111c7810 */ /* 0x000fcc0007ffe0ff */
[----:B0-----:R-:W-:-:S08]  /*23b0*/  DMUL R8, R28, R28 ;  /* 0x0000001c1c087228 */ /* 0x001fd00000000000 */
[----:B------:R-:W-:-:S08]  /*23c0*/  DFMA R8, R16, -R8, 1 ;  /* 0x3ff000001008742b */ /* 0x000fd00000000808 */
[----:B------:R-:W-:Y:S02]  /*23d0*/  DFMA R32, R8, R32, 0.5 ;  /* 0x3fe000000820742b */ /* 0x000fe40000000020 */
[----:B------:R-:W-:-:S08]  /*23e0*/  DMUL R8, R28, R8 ;  /* 0x000000081c087228 */ /* 0x000fd00000000000 */
[----:B------:R-:W-:Y:S01]  /*23f0*/  DFMA R32, R32, R8, R28 ;  /* 0x000000082020722b */ /* 0x000fe2000000001c */
[----:B------:R-:W-:Y:S01]  /*2400*/  LOP3.LUT R8, R5, R2, RZ, 0x3c, !PT ;  /* 0x0000000205087212 */ /* 0x000fe200078e3cff */
[----:B---3--:R-:W-:Y:S01]  /*2410*/  FADD R6, R6, -R11 ;  /* 0x8000000b06067221 */ /* 0x008fe20000000000 */
[----:B------:R-:W-:-:S05]  /*2420*/  ISETP.GE.U32.AND P0, PT, R28, 0x7ca00000, PT ;  /* 0x7ca000001c00780c */ /* 0x000fca0003f06070 */
[----:B------:R-:W-:Y:S01]  /*2430*/  DMUL R14, R16, R32 ;  /* 0x00000020100e7228 */ /* 0x000fe20000000000 */
[----:B------:R-:W-:Y:S01]  /*2440*/  ISETP.GE.AND P2, PT, R8, RZ, PT ;  /* 0x000000ff0800720c */ /* 0x000fe20003f46270 */
[----:B------:R0:W1:Y:S01]  /*2450*/  F2F.F64.F32 R30, R6 ;  /* 0x00000006001e7310 */ /* 0x0000620000201800 */
[----:B------:R-:W-:Y:S01]  /*2460*/  IADD3 R9, PT, PT, R33, -0x100000, RZ ;  /* 0xfff0000021097810 */ /* 0x000fe20007ffe0ff */
[----:B------:R-:W-:-:S04]  /*2470*/  IMAD.MOV.U32 R8, RZ, RZ, R32 ;  /* 0x000000ffff087224 */ /* 0x000fc800078e0020 */
[----:B------:R-:W-:-:S06]  /*2480*/  DFMA R12, R14, -R14, R16 ;  /* 0x8000000e0e0c722b */ /* 0x000fcc0000000010 */
[----:B------:R-:W-:Y:S02]  /*2490*/  @!P2 IMAD.MOV R7, RZ, RZ, -R7 ;  /* 0x000000ffff07a224 */ /* 0x000fe400078e0a07 */
[----:B------:R-:W-:Y:S01]  /*24a0*/  DFMA R10, R12, R8, R14 ;  /* 0x000000080c0a722b */ /* 0x000fe2000000000e */
[----:B------:R-:W-:Y:S01]  /*24b0*/  @!P1 LOP3.LUT R7, RZ, R2, RZ, 0x33, !PT ;  /* 0x00000002ff079212 */ /* 0x000fe200078e33ff */
[----:B01----:R-:W-:Y:S09]  /*24c0*/  @!P0 BRA `(.L_x_20) ;  /* 0x00000000001c8947 */ /* 0x003ff20003800000 */
[----:B------:R-:W-:Y:S01]  /*24d0*/  MOV R8, R32 ;  /* 0x0000002000087202 */ /* 0x000fe20000000f00 */
[----:B------:R-:W-:Y:S01]  /*24e0*/  IMAD.MOV.U32 R10, RZ, RZ, R16 ;  /* 0x000000ffff0a7224 */ /* 0x000fe200078e0010 */
[----:B------:R-:W-:Y:S01]  /*24f0*/  MOV R6, 0x2520 ;  /* 0x0000252000067802 */ /* 0x000fe20000000f00 */
[----:B------:R-:W-:-:S07]  /*2500*/  IMAD.MOV.U32 R11, RZ, RZ, R17 ;  /* 0x000000ffff0b7224 */ /* 0x000fce00078e0011 */
[----:B------:R-:W-:Y:S05]  /*2510*/  CALL.REL.NOINC `($__internal_1_$__cuda_sm20_dsqrt_rn_f64_mediumpath_v1) ;  /* 0x0000000800187944 */ /* 0x000fea0003c00000 */
[----:B------:R-:W-:Y:S01]  /*2520*/  MOV R10, R8 ;  /* 0x00000008000a7202 */ /* 0x000fe20000000f00 */
[----:B------:R-:W-:-:S07]  /*2530*/  IMAD.MOV.U32 R11, RZ, RZ, R9 ;  /* 0x000000ffff0b7224 */ /* 0x000fce00078e0009 */
.L_x_20:
[----:B------:R-:W-:Y:S05]  /*2540*/  BSYNC.RECONVERGENT B0 ;  /* 0x0000000000007941 */ /* 0x000fea0003800200 */
.L_x_19:
        /* <DEDUP_REMOVED lines=19> */
.L_x_22:
[----:B------:R-:W-:Y:S05]  /*2680*/  BSYNC.RECONVERGENT B0 ;  /* 0x0000000000007941 */ /* 0x000fea0003800200 */
.L_x_21:
[----:B------:R-:W-:-:S04]  /*2690*/  IMAD.WIDE R10, R7, 0x4, R20 ;  /* 0x00000004070a7825 */ /* 0x000fc800078e0214 */
[----:B------:R-:W-:Y:S02]  /*26a0*/  IMAD.WIDE R6, R7, 0x4, R18 ;  /* 0x0000000407067825 */ /* 0x000fe400078e0212 */
[----:B------:R-:W2:Y:S04]  /*26b0*/  LDG.E R11, desc[UR4][R10.64] ;  /* 0x000000040a0b7981 */ /* 0x000ea8000c1e1900 */
[----:B------:R-:W2:Y:S01]  /*26c0*/  LDG.E R7, desc[UR4][R6.64] ;  /* 0x0000000406077981 */ /* 0x000ea2000c1e1900 */
[----:B------:R-:W2:Y:S01]  /*26d0*/  F2F.F32.F64 R8, R8 ;  /* 0x0000000800087310 */ /* 0x000ea20000301000 */
[----:B------:R-:W-:-:S04]  /*26e0*/  IMAD.WIDE R12, R3, 0x4, R26 ;  /* 0x00000004030c7825 */ /* 0x000fc800078e021a */
[----:B------:R-:W-:-:S05]  /*26f0*/  IMAD.IADD R27, R3, 0x1, R5 ;  /* 0x00000001031b7824 */ /* 0x000fca00078e0205 */
[----:B------:R-:W-:Y:S01]  /*2700*/  ISETP.GE.AND P0, PT, R27, R4, PT ;  /* 0x000000041b00720c */ /* 0x000fe20003f06270 */
[----:B--2---:R-:W-:-:S05]  /*2710*/  FFMA R15, R8, R11, R7 ;  /* 0x0000000b080f7223 */ /* 0x004fca0000000007 */
[----:B------:R1:W-:Y:S07]  /*2720*/  STG.E desc[UR4][R12.64], R15 ;  /* 0x0000000f0c007986 */ /* 0x0003ee000c101904 */
[----:B------:R-:W-:Y:S05]  /*2730*/  @!P0 BRA `(.L_x_23) ;  /* 0xffffffe000f88947 */ /* 0x000fea000383ffff */
[----:B------:R-:W-:Y:S05]  /*2740*/  EXIT ;  /* 0x000000000000794d */ /* 0x000fea0003800000 */
        .weak           $__internal_0_$__cuda_sm20_div_rn_f64_full
        .type           $__internal_0_$__cuda_sm20_div_rn_f64_full,@function
        .size           $__internal_0_$__cuda_sm20_div_rn_f64_full,($__internal_1_$__cuda_sm20_dsqrt_rn_f64_mediumpath_v1 - $__internal_0_$__cuda_sm20_div_rn_f64_full)
$__internal_0_$__cuda_sm20_div_rn_f64_full:
[----:B------:R-:W-:Y:S01]  /*2750*/  FSETP.GEU.AND P2, PT, |R31|, 1.469367938527859385e-39, PT ;  /* 0x001000001f00780b */ /* 0x000fe20003f4e200 */
[----:B------:R-:W-:Y:S01]  /*2760*/  IMAD.MOV.U32 R15, RZ, RZ, R9 ;  /* 0x000000ffff0f7224 */ /* 0x000fe200078e0009 */
[C---:B------:R-:W-:Y:S01]  /*2770*/  FSETP.GEU.AND P0, PT, |R9|.reuse, 1.469367938527859385e-39, PT ;  /* 0x001000000900780b */ /* 0x040fe20003f0e200 */
[----:B------:R-:W-:Y:S01]  /*2780*/  IMAD.MOV.U32 R32, RZ, RZ, R30 ;  /* 0x000000ffff207224 */ /* 0x000fe200078e001e */
[----:B------:R-:W-:Y:S01]  /*2790*/  LOP3.LUT R28, R9, 0x800fffff, RZ, 0xc0, !PT ;  /* 0x800fffff091c7812 */ /* 0x000fe200078ec0ff */
[----:B------:R-:W-:Y:S01]  /*27a0*/  BSSY.RECONVERGENT B2, `(.L_x_24) ;  /* 0x0000059000027945 */ /* 0x000fe20003800200 */
[----:B------:R-:W-:Y:S02]  /*27b0*/  MOV R14, R6 ;  /* 0x00000006000e7202 */ /* 0x000fe40000000f00 */
[----:B------:R-:W-:Y:S01]  /*27c0*/  LOP3.LUT R29, R28, 0x3ff00000, RZ, 0xfc, !PT ;  /* 0x3ff000001c1d7812 */ /* 0x000fe200078efcff */
[----:B------:R-:W-:Y:S01]  /*27d0*/  IMAD.MOV.U32 R28, RZ, RZ, R6 ;  /* 0x000000ffff1c7224 */ /* 0x000fe200078e0006 */
[----:B------:R-:W-:-:S02]  /*27e0*/  LOP3.LUT R8, R31, 0x7ff00000, RZ, 0xc0, !PT ;  /* 0x7ff000001f087812 */ /* 0x000fc400078ec0ff */
[----:B------:R-:W-:Y:S01]  /*27f0*/  LOP3.LUT R9, R9, 0x7ff00000, RZ, 0xc0, !PT ;  /* 0x7ff0000009097812 */ /* 0x000fe200078ec0ff */
[----:B------:R-:W-:Y:S01]  /*2800*/  @!P2 IMAD.MOV.U32 R34, RZ, RZ, RZ ;  /* 0x000000ffff22a224 */ /* 0x000fe200078e00ff */
[----:B------:R-:W-:Y:S01]  /*2810*/  @!P2 LOP3.LUT R11, R15, 0x7ff00000, RZ, 0xc0, !PT ;  /* 0x7ff000000f0ba812 */ /* 0x000fe200078ec0ff */
[----:B------:R-:W-:Y:S01]  /*2820*/  @!P0 DMUL R28, R14, 8.98846567431157953865e+307 ;  /* 0x7fe000000e1c8828 */ /* 0x000fe20000000000 */
[----:B------:R-:W-:Y:S02]  /*2830*/  MOV R6, 0x1ca00000 ;  /* 0x1ca0000000067802 */ /* 0x000fe40000000f00 */
[C---:B------:R-:W-:Y:S02]  /*2840*/  @!P2 ISETP.GE.U32.AND P3, PT, R8.reuse, R11, PT ;  /* 0x0000000b0800a20c */ /* 0x040fe40003f66070 */
[----:B------:R-:W-:Y:S01]  /*2850*/  ISETP.GE.U32.AND P1, PT, R8, R9, PT ;  /* 0x000000090800720c */ /* 0x000fe20003f26070 */
[----:B------:R-:W0:Y:S01]  /*2860*/  MUFU.RCP64H R13, R29 ;  /* 0x0000001d000d7308 */ /* 0x000e220000001800 */
[----:B------:R-:W-:-:S02]  /*2870*/  @!P2 SEL R12, R6, 0x63400000, !P3 ;  /* 0x63400000060ca807 */ /* 0x000fc40005800000 */
[----:B------:R-:W-:Y:S02]  /*2880*/  SEL R11, R6, 0x63400000, !P1 ;  /* 0x63400000060b7807 */ /* 0x000fe40004800000 */
[--C-:B------:R-:W-:Y:S02]  /*2890*/  @!P2 LOP3.LUT R12, R12, 0x80000000, R31.reuse, 0xf8, !PT ;  /* 0x800000000c0ca812 */ /* 0x100fe400078ef81f */
[----:B------:R-:W-:Y:S01]  /*28a0*/  LOP3.LUT R33, R11, 0x800fffff, R31, 0xf8, !PT ;  /* 0x800fffff0b217812 */ /* 0x000fe200078ef81f */
[----:B------:R-:W-:Y:S01]  /*28b0*/  IMAD.MOV.U32 R11, RZ, RZ, R8 ;  /* 0x000000ffff0b7224 */ /* 0x000fe200078e0008 */
[----:B------:R-:W-:Y:S02]  /*28c0*/  @!P2 LOP3.LUT R35, R12, 0x100000, RZ, 0xfc, !PT ;  /* 0x001000000c23a812 */ /* 0x000fe400078efcff */
[----:B------:R-:W-:Y:S02]  /*28d0*/  MOV R12, 0x1 ;  /* 0x00000001000c7802 */ /* 0x000fe40000000f00 */
[----:B------:R-:W-:-:S02]  /*28e0*/  @!P0 LOP3.LUT R9, R29, 0x7ff00000, RZ, 0xc0, !PT ;  /* 0x7ff000001d098812 */ /* 0x000fc400078ec0ff */
[----:B------:R-:W-:Y:S02]  /*28f0*/  @!P2 DFMA R32, R32, 2, -R34 ;  /* 0x400000002020a82b */ /* 0x000fe40000000822 */
[----:B0-----:R-:W-:-:S08]  /*2900*/  DFMA R34, R12, -R28, 1 ;  /* 0x3ff000000c22742b */ /* 0x001fd0000000081c */
[----:B------:R-:W-:Y:S01]  /*2910*/  DFMA R34, R34, R34, R34 ;  /* 0x000000222222722b */ /* 0x000fe20000000022 */
[----:B------:R-:W-:-:S07]  /*2920*/  @!P2 LOP3.LUT R11, R33, 0x7ff00000, RZ, 0xc0, !PT ;  /* 0x7ff00000210ba812 */ /* 0x000fce00078ec0ff */
[----:B------:R-:W-:-:S08]  /*2930*/  DFMA R12, R12, R34, R12 ;  /* 0x000000220c0c722b */ /* 0x000fd0000000000c */
[----:B------:R-:W-:-:S08]  /*2940*/  DFMA R36, R12, -R28, 1 ;  /* 0x3ff000000c24742b */ /* 0x000fd0000000081c */
[----:B------:R-:W-:-:S08]  /*2950*/  DFMA R36, R12, R36, R12 ;  /* 0x000000240c24722b */ /* 0x000fd0000000000c */
[----:B------:R-:W-:-:S08]  /*2960*/  DMUL R12, R36, R32 ;  /* 0x00000020240c7228 */ /* 0x000fd00000000000 */
[----:B------:R-:W-:-:S08]  /*2970*/  DFMA R34, R12, -R28, R32 ;  /* 0x8000001c0c22722b */ /* 0x000fd00000000020 */
[----:B------:R-:W-:Y:S01]  /*2980*/  DFMA R34, R36, R34, R12 ;  /* 0x000000222422722b */ /* 0x000fe2000000000c */
[----:B------:R-:W-:-:S05]  /*2990*/  VIADD R12, R11, 0xffffffff ;  /* 0xffffffff0b0c7836 */ /* 0x000fca0000000000 */
[----:B------:R-:W-:Y:S02]  /*29a0*/  ISETP.GT.U32.AND P0, PT, R12, 0x7feffffe, PT ;  /* 0x7feffffe0c00780c */ /* 0x000fe40003f04070 */
[----:B------:R-:W-:-:S04]  /*29b0*/  IADD3 R12, PT, PT, R9, -0x1, RZ ;  /* 0xffffffff090c7810 */ /* 0x000fc80007ffe0ff */
[----:B------:R-:W-:-:S13]  /*29c0*/  ISETP.GT.U32.OR P0, PT, R12, 0x7feffffe, P0 ;  /* 0x7feffffe0c00780c */ /* 0x000fda0000704470 */
[----:B------:R-:W-:Y:S05]  /*29d0*/  @P0 BRA `(.L_x_25) ;  /* 0x0000000000740947 */ /* 0x000fea0003800000 */
[----:B------:R-:W-:-:S04]  /*29e0*/  LOP3.LUT R9, R15, 0x7ff00000, RZ, 0xc0, !PT ;  /* 0x7ff000000f097812 */ /* 0x000fc800078ec0ff */
[CC--:B------:R-:W-:Y:S02]  /*29f0*/  VIADDMNMX R11, R8.reuse, -R9.reuse, 0xb9600000, !PT ;  /* 0xb9600000080b7446 */ /* 0x0c0fe40007800909 */
[----:B------:R-:W-:Y:S02]  /*2a00*/  ISETP.GE.U32.AND P0, PT, R8, R9, PT ;  /* 0x000000090800720c */ /* 0x000fe40003f06070 */
[----:B------:R-:W-:Y:S02]  /*2a10*/  VIMNMX R11, PT, PT, R11, 0x46a00000, PT ;  /* 0x46a000000b0b7848 */ /* 0x000fe40003fe0100 */
[----:B------:R-:W-:Y:S02]  /*2a20*/  SEL R6, R6, 0x63400000, !P0 ;  /* 0x6340000006067807 */ /* 0x000fe40004000000 */
[----:B------:R-:W-:-:S03]  /*2a30*/  MOV R8, RZ ;  /* 0x000000ff00087202 */ /* 0x000fc60000000f00 */
[----:B------:R-:W-:-:S04]  /*2a40*/  IMAD.IADD R6, R11, 0x1, -R6 ;  /* 0x000000010b067824 */ /* 0x000fc800078e0a06 */
[----:B------:R-:W-:-:S06]  /*2a50*/  VIADD R9, R6, 0x7fe00000 ;  /* 0x7fe0000006097836 */ /* 0x000fcc0000000000 */
[----:B------:R-:W-:-:S10]  /*2a60*/  DMUL R12, R34, R8 ;  /* 0x00000008220c7228 */ /* 0x000fd40000000000 */
[----:B------:R-:W-:-:S13]  /*2a70*/  FSETP.GTU.AND P0, PT, |R13|, 1.469367938527859385e-39, PT ;  /* 0x001000000d00780b */ /* 0x000fda0003f0c200 */
[----:B------:R-:W-:Y:S05]  /*2a80*/  @P0 BRA `(.L_x_26) ;  /* 0x0000000000a80947 */ /* 0x000fea0003800000 */
[----:B------:R-:W-:-:S06]  /*2a90*/  DFMA R28, R34, -R28, R32 ;  /* 0x8000001c221c722b */ /* 0x000fcc0000000020 */
[----:B------:R-:W-:-:S04]  /*2aa0*/  IMAD.MOV.U32 R28, RZ, RZ, RZ ;  /* 0x000000ffff1c7224 */ /* 0x000fc800078e00ff */
[C---:B------:R-:W-:Y:S02]  /*2ab0*/  FSETP.NEU.AND P0, PT, R29.reuse, RZ, PT ;  /* 0x000000ff1d00720b */ /* 0x040fe40003f0d000 */
[----:B------:R-:W-:-:S04]  /*2ac0*/  LOP3.LUT R14, R29, 0x80000000, R15, 0x48, !PT ;  /* 0x800000001d0e7812 */ /* 0x000fc800078e480f */
[----:B------:R-:W-:-:S07]  /*2ad0*/  LOP3.LUT R29, R14, R9, RZ, 0xfc, !PT ;  /* 0x000000090e1d7212 */ /* 0x000fce00078efcff */
[----:B------:R-:W-:Y:S05]  /*2ae0*/  @!P0 BRA `(.L_x_26) ;  /* 0x0000000000908947 */ /* 0x000fea0003800000 */
[----:B------:R-:W-:Y:S01]  /*2af0*/  IMAD.MOV R9, RZ, RZ, -R6 ;  /* 0x000000ffff097224 */ /* 0x000fe200078e0a06 */
[----:B------:R-:W-:Y:S02]  /*2b00*/  MOV R8, RZ ;  /* 0x000000ff00087202 */ /* 0x000fe40000000f00 */
[----:B------:R-:W-:-:S04]  /*2b10*/  IADD3 R6, PT, PT, -R6, -0x43300000, RZ ;  /* 0xbcd0000006067810 */ /* 0x000fc80007ffe1ff */
[----:B------:R-:W-:Y:S02]  /*2b20*/  DFMA R8, R12, -R8, R34 ;  /* 0x800000080c08722b */ /* 0x000fe40000000022 */
[----:B------:R-:W-:-:S08]  /*2b30*/  DMUL.RP R34, R34, R28 ;  /* 0x0000001c22227228 */ /* 0x000fd00000008000 */
[----:B------:R-:W-:Y:S02]  /*2b40*/  FSETP.NEU.AND P0, PT, |R9|, R6, PT ;  /* 0x000000060900720b */ /* 0x000fe40003f0d200 */
[----:B------:R-:W-:Y:S02]  /*2b50*/  LOP3.LUT R14, R35, R14, RZ, 0x3c, !PT ;  /* 0x0000000e230e7212 */ /* 0x000fe400078e3cff */
[----:B------:R-:W-:Y:S02]  /*2b60*/  FSEL R6, R34, R12, !P0 ;  /* 0x0000000c22067208 */ /* 0x000fe40004000000 */
[----:B------:R-:W-:-:S03]  /*2b70*/  FSEL R9, R14, R13, !P0 ;  /* 0x0000000d0e097208 */ /* 0x000fc60004000000 */
[----:B------:R-:W-:Y:S02]  /*2b80*/  IMAD.MOV.U32 R12, RZ, RZ, R6 ;  /* 0x000000ffff0c7224 */ /* 0x000fe400078e0006 */
[----:B------:R-:W-:Y:S01]  /*2b90*/  IMAD.MOV.U32 R13, RZ, RZ, R9 ;  /* 0x000000ffff0d7224 */ /* 0x000fe200078e0009 */
[----:B------:R-:W-:Y:S06]  /*2ba0*/  BRA `(.L_x_26) ;  /* 0x0000000000607947 */ /* 0x000fec0003800000 */
.L_x_25:
[----:B------:R-:W-:-:S14]  /*2bb0*/  DSETP.NAN.AND P0, PT, R30, R30, PT ;  /* 0x0000001e1e00722a */ /* 0x000fdc0003f08000 */
[----:B------:R-:W-:Y:S05]  /*2bc0*/  @P0 BRA `(.L_x_27) ;  /* 0x00000000004c0947 */ /* 0x000fea0003800000 */
[----:B------:R-:W-:-:S14]  /*2bd0*/  DSETP.NAN.AND P0, PT, R14, R14, PT ;  /* 0x0000000e0e00722a */ /* 0x000fdc0003f08000 */
[----:B------:R-:W-:Y:S05]  /*2be0*/  @P0 BRA `(.L_x_28) ;  /* 0x0000000000340947 */ /* 0x000fea0003800000 */
[----:B------:R-:W-:Y:S01]  /*2bf0*/  ISETP.NE.AND P0, PT, R11, R9, PT ;  /* 0x000000090b00720c */ /* 0x000fe20003f05270 */
[----:B------:R-:W-:Y:S01]  /*2c00*/  IMAD.MOV.U32 R13, RZ, RZ, -0x80000 ;  /* 0xfff80000ff0d7424 */ /* 0x000fe200078e00ff */
[----:B------:R-:W-:-:S11]  /*2c10*/  MOV R12, 0x0 ;  /* 0x00000000000c7802 */ /* 0x000fd60000000f00 */
[----:B------:R-:W-:Y:S05]  /*2c20*/  @!P0 BRA `(.L_x_26) ;  /* 0x0000000000408947 */ /* 0x000fea0003800000 */
[----:B------:R-:W-:Y:S02]  /*2c30*/  ISETP.NE.AND P0, PT, R11, 0x7ff00000, PT ;  /* 0x7ff000000b00780c */ /* 0x000fe40003f05270 */
[----:B------:R-:W-:Y:S02]  /*2c40*/  LOP3.LUT R15, R31, 0x80000000, R15, 0x48, !PT ;  /* 0x800000001f0f7812 */ /* 0x000fe400078e480f */
[----:B------:R-:W-:-:S13]  /*2c50*/  ISETP.EQ.OR P0, PT, R9, RZ, !P0 ;  /* 0x000000ff0900720c */ /* 0x000fda0004702670 */
[----:B------:R-:W-:Y:S01]  /*2c60*/  @P0 LOP3.LUT R6, R15, 0x7ff00000, RZ, 0xfc, !PT ;  /* 0x7ff000000f060812 */ /* 0x000fe200078efcff */
[----:B------:R-:W-:Y:S01]  /*2c70*/  @!P0 IMAD.MOV.U32 R12, RZ, RZ, RZ ;  /* 0x000000ffff0c8224 */ /* 0x000fe200078e00ff */
[----:B------:R-:W-:Y:S01]  /*2c80*/  @!P0 MOV R13, R15 ;  /* 0x0000000f000d8202 */ /* 0x000fe20000000f00 */
[----:B------:R-:W-:Y:S02]  /*2c90*/  @P0 IMAD.MOV.U32 R12, RZ, RZ, RZ ;  /* 0x000000ffff0c0224 */ /* 0x000fe400078e00ff */
[----:B------:R-:W-:Y:S01]  /*2ca0*/  @P0 IMAD.MOV.U32 R13, RZ, RZ, R6 ;  /* 0x000000ffff0d0224 */ /* 0x000fe200078e0006 */
[----:B------:R-:W-:Y:S06]  /*2cb0*/  BRA `(.L_x_26) ;  /* 0x00000000001c7947 */ /* 0x000fec0003800000 */
.L_x_28:
[----:B------:R-:W-:Y:S02]  /*2cc0*/  LOP3.LUT R9, R15, 0x80000, RZ, 0xfc, !PT ;  /* 0x000800000f097812 */ /* 0x000fe400078efcff */
[----:B------:R-:W-:-:S03]  /*2cd0*/  MOV R12, R14 ;  /* 0x0000000e000c7202 */ /* 0x000fc60000000f00 */
[----:B------:R-:W-:Y:S01]  /*2ce0*/  IMAD.MOV.U32 R13, RZ, RZ, R9 ;  /* 0x000000ffff0d7224 */ /* 0x000fe200078e0009 */
[----:B------:R-:W-:Y:S06]  /*2cf0*/  BRA `(.L_x_26) ;  /* 0x00000000000c7947 */ /* 0x000fec0003800000 */
.L_x_27:
[----:B------:R-:W-:Y:S01]  /*2d00*/  LOP3.LUT R9, R31, 0x80000, RZ, 0xfc, !PT ;  /* 0x000800001f097812 */ /* 0x000fe200078efcff */
[----:B------:R-:W-:-:S03]  /*2d10*/  IMAD.MOV.U32 R12, RZ, RZ, R30 ;  /* 0x000000ffff0c7224 */ /* 0x000fc600078e001e */
[----:B------:R-:W-:-:S07]  /*2d20*/  MOV R13, R9 ;  /* 0x00000009000d7202 */ /* 0x000fce0000000f00 */
.L_x_26:
[----:B------:R-:W-:Y:S05]  /*2d30*/  BSYNC.RECONVERGENT B2 ;  /* 0x0000000000027941 */ /* 0x000fea0003800200 */
.L_x_24:
[----:B------:R-:W-:Y:S02]  /*2d40*/  HFMA2 R11, -RZ, RZ, 0, 0 ;  /* 0x00000000ff0b7431 */ /* 0x000fe400000001ff */
[----:B------:R-:W-:Y:S02]  /*2d50*/  IMAD.MOV.U32 R8, RZ, RZ, R12 ;  /* 0x000000ffff087224 */ /* 0x000fe400078e000c */
[----:B------:R-:W-:Y:S01]  /*2d60*/  IMAD.MOV.U32 R9, RZ, RZ, R13 ;  /* 0x000000ffff097224 */ /* 0x000fe200078e000d */
[----:B------:R-:W-:Y:S06]  /*2d70*/  RET.REL.NODEC R10 `(_Z24kernel_groupnorm_forwardPfS_S_S_S_S_idiiii) ;  /* 0xffffffd00aa07950 */ /* 0x000fec0003c3ffff */
        .weak           $__internal_1_$__cuda_sm20_dsqrt_rn_f64_mediumpath_v1
        .type           $__internal_1_$__cuda_sm20_dsqrt_rn_f64_mediumpath_v1,@function
        .size           $__internal_1_$__cuda_sm20_dsqrt_rn_f64_mediumpath_v1,(.L_x_35 - $__internal_1_$__cuda_sm20_dsqrt_rn_f64_mediumpath_v1)
$__internal_1_$__cuda_sm20_dsqrt_rn_f64_mediumpath_v1:
[----:B------:R-:W-:Y:S01]  /*2d80*/  ISETP.GE.U32.AND P0, PT, R28, -0x3400000, PT ;  /* 0xfcc000001c00780c */ /* 0x000fe20003f06070 */
[----:B------:R-:W-:-:S12]  /*2d90*/  BSSY.RECONVERGENT B2, `(.L_x_29) ;  /* 0x0000023000027945 */ /* 0x000fd80003800200 */
[----:B------:R-:W-:Y:S05]  /*2da0*/  @!P0 BRA `(.L_x_30) ;  /* 0x0000000000208947 */ /* 0x000fea0003800000 */
[----:B------:R-:W-:-:S10]  /*2db0*/  DFMA.RM R12, R12, R8, R14 ;  /* 0x000000080c0c722b */ /* 0x000fd4000000400e */
[----:B------:R-:W-:-:S05]  /*2dc0*/  IADD3 R8, P0, PT, R12, 0x1, RZ ;  /* 0x000000010c087810 */ /* 0x000fca0007f1e0ff */
[----:B------:R-:W-:-:S06]  /*2dd0*/  IMAD.X R9, RZ, RZ, R13, P0 ;  /* 0x000000ffff097224 */ /* 0x000fcc00000e060d */
[----:B------:R-:W-:-:S08]  /*2de0*/  DFMA.RP R10, -R12, R8, R10 ;  /* 0x000000080c0a722b */ /* 0x000fd0000000810a */
[----:B------:R-:W-:-:S06]  /*2df0*/  DSETP.GT.AND P0, PT, R10, RZ, PT ;  /* 0x000000ff0a00722a */ /* 0x000fcc0003f04000 */
[----:B------:R-:W-:Y:S02]  /*2e00*/  FSEL R8, R8, R12, P0 ;  /* 0x0000000c08087208 */ /* 0x000fe40000000000 */
[----:B------:R-:W-:Y:S01]  /*2e10*/  FSEL R9, R9, R13, P0 ;  /* 0x0000000d09097208 */ /* 0x000fe20000000000 */
[----:B------:R-:W-:Y:S06]  /*2e20*/  BRA `(.L_x_31) ;  /* 0x0000000000647947 */ /* 0x000fec0003800000 */
.L_x_30:
[----:B------:R-:W-:-:S14]  /*2e30*/  DSETP.NE.AND P0, PT, R10, RZ, PT ;  /* 0x000000ff0a00722a */ /* 0x000fdc0003f05000 */
[----:B------:R-:W-:Y:S05]  /*2e40*/  @!P0 BRA `(.L_x_32) ;  /* 0x0000000000588947 */ /* 0x000fea0003800000 */
[----:B------:R-:W-:-:S13]  /*2e50*/  ISETP.GE.AND P0, PT, R11, RZ, PT ;  /* 0x000000ff0b00720c */ /* 0x000fda0003f06270 */
[----:B------:R-:W-:Y:S01]  /*2e60*/  @!P0 IMAD.MOV.U32 R8, RZ, RZ, 0x0 ;  /* 0x00000000ff088424 */ /* 0x000fe200078e00ff */
[----:B------:R-:W-:Y:S01]  /*2e70*/  @!P0 MOV R9, 0xfff80000 ;  /* 0xfff8000000098802 */ /* 0x000fe20000000f00 */
[----:B------:R-:W-:Y:S06]  /*2e80*/  @!P0 BRA `(.L_x_31) ;  /* 0x00000000004c8947 */ /* 0x000fec0003800000 */
[----:B------:R-:W-:-:S13]  /*2e90*/  ISETP.GT.AND P0, PT, R11, 0x7fefffff, PT ;  /* 0x7fefffff0b00780c */ /* 0x000fda0003f04270 */
[----:B------:R-:W-:Y:S05]  /*2ea0*/  @P0 BRA `(.L_x_32) ;  /* 0x0000000000400947 */ /* 0x000fea0003800000 */
[----:B------:R-:W-:Y:S01]  /*2eb0*/  DMUL R14, R10, 8.11296384146066816958e+31 ;  /* 0x469000000a0e7828 */ /* 0x000fe20000000000 */
[----:B------:R-:W-:Y:S01]  /*2ec0*/  IMAD.MOV.U32 R12, RZ, RZ, RZ ;  /* 0x000000ffff0c7224 */ /* 0x000fe200078e00ff */
[----:B------:R-:W-:Y:S01]  /*2ed0*/  MOV R9, 0x3fd80000 ;  /* 0x3fd8000000097802 */ /* 0x000fe20000000f00 */
[----:B------:R-:W-:-:S03]  /*2ee0*/  IMAD.MOV.U32 R8, RZ, RZ, 0x0 ;  /* 0x00000000ff087424 */ /* 0x000fc600078e00ff */
[----:B------:R-:W0:Y:S02]  /*2ef0*/  MUFU.RSQ64H R13, R15 ;  /* 0x0000000f000d7308 */ /* 0x000e240000001c00 */
[----:B0-----:R-:W-:-:S08]  /*2f00*/  DMUL R10, R12, R12 ;  /* 0x0000000c0c0a7228 */ /* 0x001fd00000000000 */
[----:B------:R-:W-:-:S08]  /*2f10*/  DFMA R10, R14, -R10, 1 ;  /* 0x3ff000000e0a742b */ /* 0x000fd0000000080a */
[----:B------:R-:W-:Y:S02]  /*2f20*/  DFMA R8, R10, R8, 0.5 ;  /* 0x3fe000000a08742b */ /* 0x000fe40000000008 */
[----:B------:R-:W-:-:S08]  /*2f30*/  DMUL R10, R12, R10 ;  /* 0x0000000a0c0a7228 */ /* 0x000fd00000000000 */
[----:B------:R-:W-:-:S08]  /*2f40*/  DFMA R10, R8, R10, R12 ;  /* 0x0000000a080a722b */ /* 0x000fd0000000000c */
[----:B------:R-:W-:Y:S02]  /*2f50*/  DMUL R8, R14, R10 ;  /* 0x0000000a0e087228 */ /* 0x000fe40000000000 */
[----:B------:R-:W-:-:S06]  /*2f60*/  VIADD R11, R11, 0xfff00000 ;  /* 0xfff000000b0b7836 */ /* 0x000fcc0000000000 */
[----:B------:R-:W-:-:S08]  /*2f70*/  DFMA R12, R8, -R8, R14 ;  /* 0x80000008080c722b */ /* 0x000fd0000000000e */
[----:B------:R-:W-:-:S10]  /*2f80*/  DFMA R8, R10, R12, R8 ;  /* 0x0000000c0a08722b */ /* 0x000fd40000000008 */
[----:B------:R-:W-:Y:S01]  /*2f90*/  VIADD R9, R9, 0xfcb00000 ;  /* 0xfcb0000009097836 */ /* 0x000fe20000000000 */
[----:B------:R-:W-:Y:S06]  /*2fa0*/  BRA `(.L_x_31) ;  /* 0x0000000000047947 */ /* 0x000fec0003800000 */
.L_x_32:
[----:B------:R-:W-:-:S11]  /*2fb0*/  DADD R8, R10, R10 ;  /* 0x000000000a087229 */ /* 0x000fd6000000000a */
.L_x_31:
[----:B------:R-:W-:Y:S05]  /*2fc0*/  BSYNC.RECONVERGENT B2 ;  /* 0x0000000000027941 */ /* 0x000fea0003800200 */
.L_x_29:
[----:B------:R-:W-:Y:S01]  /*2fd0*/  MOV R10, R6 ;  /* 0x00000006000a7202 */ /* 0x000fe20000000f00 */
[----:B------:R-:W-:-:S04]  /*2fe0*/  IMAD.MOV.U32 R11, RZ, RZ, 0x0 ;  /* 0x00000000ff0b7424 */ /* 0x000fc800078e00ff */
[----:B------:R-:W-:Y:S05]  /*2ff0*/  RET.REL.NODEC R10 `(_Z24kernel_groupnorm_forwardPfS_S_S_S_S_idiiii) ;  /* 0xffffffd00a007950 */ /* 0x000fea0003c3ffff */
.L_x_33:
[----:B------:R-:W-:-:S00]  /*3000*/  BRA `(.L_x_33) ;  /* 0xfffffffc00fc7947 */ /* 0x000fc0000383ffff */
[----:B------:R-:W-:-:S00]  /*3010*/  NOP ;  /* 0x0000000000007918 */ /* 0x000fc00000000000 */
        /* <DEDUP_REMOVED lines=14> */
.L_x_35:


//--------------------- .nv.shared.reserved.0     --------------------------
	.section	.nv.shared.reserved.0,"aw",@nobits
	.weak		__nv_reservedSMEM_offset_0_alias
	.size		__nv_reservedSMEM_offset_0_alias, 0, 64
	.other		__nv_reservedSMEM_offset_0_alias,@"STO_CUDA_RESERVED_SHARED STV_DEFAULT"
__nv_reservedSMEM_offset_0_alias:
	.zero		0
	.zero		64


//--------------------- .nv.constant0._Z24kernel_groupnorm_forwardPfS_S_S_S_S_idiiii --------------------------
	.section	.nv.constant0._Z24kernel_groupnorm_forwardPfS_S_S_S_S_idiiii,"a",@progbits
	.sectionflags	@""
	.align	4
.nv.constant0._Z24kernel_groupnorm_forwardPfS_S_S_S_S_idiiii:
	.zero		976


//--------------------- SYMBOLS --------------------------

	.type		.nv.reservedSmem.offset0,@object
	.size		.nv.reservedSmem.offset0,0x4
